// auto-generated by cutlass_sweep.gemm — config: {"arch": "sm_90", "cluster_m": 1, "cluster_n": 1, "dtype": "int8", "dtype_b": "int8", "layout": "nn", "stages": 0, "tile_k": 128, "tile_m": 128, "tile_n": 64}
#include "cutlass/cutlass.h"
#include "cutlass/gemm/collective/collective_builder.hpp"
#include "cutlass/gemm/device/gemm_universal_adapter.h"
#include "cutlass/gemm/kernel/gemm_universal.hpp"
#include "cutlass/epilogue/collective/collective_builder.hpp"

using ElemA = int8_t;
using ElemB = int8_t;
using ElemCD = int8_t;
using Acc  = int32_t;
using TileShape    = cute::Shape<cute::_128, cute::_64, cute::_128>;
using ClusterShape = cute::Shape<cute::_1, cute::_1, cute::_1>;

using CollectiveEpilogue = typename cutlass::epilogue::collective::CollectiveBuilder<
    cutlass::arch::Sm90, cutlass::arch::OpClassTensorOp,
    TileShape, ClusterShape,
    cutlass::epilogue::collective::EpilogueTileAuto,
    Acc, Acc,
    ElemCD, cutlass::layout::RowMajor, 128 / cutlass::sizeof_bits<ElemCD>::value,
    ElemCD, cutlass::layout::RowMajor, 128 / cutlass::sizeof_bits<ElemCD>::value,
    cutlass::epilogue::collective::EpilogueScheduleAuto
  >::CollectiveOp;

using CollectiveMainloop = typename cutlass::gemm::collective::CollectiveBuilder<
    cutlass::arch::Sm90, cutlass::arch::OpClassTensorOp,
    ElemA, cutlass::layout::RowMajor, 128 / cutlass::sizeof_bits<ElemA>::value,
    ElemB, cutlass::layout::RowMajor, 128 / cutlass::sizeof_bits<ElemB>::value,
    Acc,
    TileShape, ClusterShape,
    cutlass::gemm::collective::StageCountAutoCarveout<static_cast<int>(sizeof(typename CollectiveEpilogue::SharedStorage))>,
    cutlass::gemm::collective::KernelScheduleAuto
  >::CollectiveOp;

using GemmKernel = cutlass::gemm::kernel::GemmUniversal<
    cute::Shape<int,int,int,int>,
    CollectiveMainloop,
    CollectiveEpilogue
>;
using Gemm = cutlass::gemm::device::GemmUniversalAdapter<GemmKernel>;

// Force the device kernel symbol into the cubin without needing a host main.
auto* _anchor = &cutlass::device_kernel<GemmKernel>;


// ===== COMPILED SASS (sm_90a) =====

	.target	sm_90a

	.elftype	@"ET_EXEC"


//--------------------- .note.nv.tkinfo           --------------------------
	.section	.note.nv.tkinfo,"",@"SHT_NOTE"
	.sectionflags	@"SHF_NOTE_NV_TKINFO"
	.tkinfo
        /*0018*/ 	.word	0x00000002
        /*0030*/ 	.string	""
        /*0030*/ 	.string	"ptxas"
        /*0030*/ 	.string	"Cuda compilation tools, release 13.0, V13.0.88"
        /*0030*/ 	.string	"Build cuda_13.0.r13.0/compiler.36424714_0"
        /*0030*/ 	.string	"-arch sm_90a -m 64 "



//--------------------- .note.nv.cuinfo           --------------------------
	.section	.note.nv.cuinfo,"",@"SHT_NOTE"
	.sectionflags	@"SHF_NOTE_NV_CUINFO"
        /*0018*/ 	.short	0x0002
        /*001a*/ 	.short	0x005a
        /*001c*/ 	.short	0x0082
	.zero		2


//--------------------- .nv.info                  --------------------------
	.section	.nv.info,"",@"SHT_CUDA_INFO"
	.align	4


	//----- nvinfo : EIATTR_REGCOUNT
	.align		4
        /*0000*/ 	.byte	0x04, 0x2f
        /*0002*/ 	.short	(.L_16 - .L_15)
	.align		4
.L_15:
        /*0004*/ 	.word	index@(_ZN7cutlass13device_kernelINS_4gemm6kernel13GemmUniversalIN4cute5tupleIJiiiiEEENS1_10collective13CollectiveMmaINS1_39MainloopSm90TmaGmmaRmemAWarpSpecializedILi9ENS5_IJNS4_1CILi1EEESB_SB_EEENS1_35KernelTmaWarpSpecializedCooperativeEEENS5_IJNSA_ILi128EEENSA_ILi64EEESF_EEEaNS5_IJlSB_lEEEaNS5_IJSB_llEEENS4_8TiledMMAINS4_8MMA_AtomIJNS4_4SM904GMMA26MMA_64x64x32_S32S8S8_RS_TNEEEENS4_6LayoutINS5_IJNSA_ILi2EEESB_SB_EEENS5_IJSB_NSA_ILi0EEEST_EEEEENS5_IJNS4_10UnderscoreESW_SW_EEEEENS4_13SM90_TMA_LOADENS4_14ComposedLayoutINS4_7SwizzleILi3ELi4ELi3EEENS4_18smem_ptr_flag_bitsILi8EEENSQ_INS5_IJNSA_ILi8EEESF_EEENS5_IJSF_SB_EEEEEEEvNS4_8identityESZ_NS10_INS11_ILi2ELi4ELi3EEES14_NSQ_INS5_IJSG_S15_EEENS5_IJSB_SG_EEEEEEENS4_9Copy_AtomIJNS4_39AutoVectorizingCopyWithAssumedAlignmentILi128EEEaEEES1A_EENS_8epilogue10collective6detail29Sm90TmaWarpSpecializedAdapterINS1M_15DefaultEpilogueIaSI_SI_NS1L_6thread17LinearCombinationIaLi1EiiLNS1Q_9ScaleType4KindE0ELNS_15FloatRoundStyleE2EaEENS1_15EpilogueDefaultEEEEEvvEEEEvNT_6ParamsE)
        /*0008*/ 	.word	0x000000a8


	//----- nvinfo : EIATTR_FRAME_SIZE
	.align		4
.L_16:
        /*000c*/ 	.byte	0x04, 0x11
        /*000e*/ 	.short	(.L_18 - .L_17)
	.align		4
.L_17:
        /*0010*/ 	.word	index@(_ZN7cutlass13device_kernelINS_4gemm6kernel13GemmUniversalIN4cute5tupleIJiiiiEEENS1_10collective13CollectiveMmaINS1_39MainloopSm90TmaGmmaRmemAWarpSpecializedILi9ENS5_IJNS4_1CILi1EEESB_SB_EEENS1_35KernelTmaWarpSpecializedCooperativeEEENS5_IJNSA_ILi128EEENSA_ILi64EEESF_EEEaNS5_IJlSB_lEEEaNS5_IJSB_llEEENS4_8TiledMMAINS4_8MMA_AtomIJNS4_4SM904GMMA26MMA_64x64x32_S32S8S8_RS_TNEEEENS4_6LayoutINS5_IJNSA_ILi2EEESB_SB_EEENS5_IJSB_NSA_ILi0EEEST_EEEEENS5_IJNS4_10UnderscoreESW_SW_EEEEENS4_13SM90_TMA_LOADENS4_14ComposedLayoutINS4_7SwizzleILi3ELi4ELi3EEENS4_18smem_ptr_flag_bitsILi8EEENSQ_INS5_IJNSA_ILi8EEESF_EEENS5_IJSF_SB_EEEEEEEvNS4_8identityESZ_NS10_INS11_ILi2ELi4ELi3EEES14_NSQ_INS5_IJSG_S15_EEENS5_IJSB_SG_EEEEEEENS4_9Copy_AtomIJNS4_39AutoVectorizingCopyWithAssumedAlignmentILi128EEEaEEES1A_EENS_8epilogue10collective6detail29Sm90TmaWarpSpecializedAdapterINS1M_15DefaultEpilogueIaSI_SI_NS1L_6thread17LinearCombinationIaLi1EiiLNS1Q_9ScaleType4KindE0ELNS_15FloatRoundStyleE2EaEENS1_15EpilogueDefaultEEEEEvvEEEEvNT_6ParamsE)
        /*0014*/ 	.word	0x00000000


	//----- nvinfo : EIATTR_MIN_STACK_SIZE
	.align		4
.L_18:
        /*0018*/ 	.byte	0x04, 0x12
        /*001a*/ 	.short	(.L_20 - .L_19)
	.align		4
.L_19:
        /*001c*/ 	.word	index@(_ZN7cutlass13device_kernelINS_4gemm6kernel13GemmUniversalIN4cute5tupleIJiiiiEEENS1_10collective13CollectiveMmaINS1_39MainloopSm90TmaGmmaRmemAWarpSpecializedILi9ENS5_IJNS4_1CILi1EEESB_SB_EEENS1_35KernelTmaWarpSpecializedCooperativeEEENS5_IJNSA_ILi128EEENSA_ILi64EEESF_EEEaNS5_IJlSB_lEEEaNS5_IJSB_llEEENS4_8TiledMMAINS4_8MMA_AtomIJNS4_4SM904GMMA26MMA_64x64x32_S32S8S8_RS_TNEEEENS4_6LayoutINS5_IJNSA_ILi2EEESB_SB_EEENS5_IJSB_NSA_ILi0EEEST_EEEEENS5_IJNS4_10UnderscoreESW_SW_EEEEENS4_13SM90_TMA_LOADENS4_14ComposedLayoutINS4_7SwizzleILi3ELi4ELi3EEENS4_18smem_ptr_flag_bitsILi8EEENSQ_INS5_IJNSA_ILi8EEESF_EEENS5_IJSF_SB_EEEEEEEvNS4_8identityESZ_NS10_INS11_ILi2ELi4ELi3EEES14_NSQ_INS5_IJSG_S15_EEENS5_IJSB_SG_EEEEEEENS4_9Copy_AtomIJNS4_39AutoVectorizingCopyWithAssumedAlignmentILi128EEEaEEES1A_EENS_8epilogue10collective6detail29Sm90TmaWarpSpecializedAdapterINS1M_15DefaultEpilogueIaSI_SI_NS1L_6thread17LinearCombinationIaLi1EiiLNS1Q_9ScaleType4KindE0ELNS_15FloatRoundStyleE2EaEENS1_15EpilogueDefaultEEEEEvvEEEEvNT_6ParamsE)
        /*0020*/ 	.word	0x00000000
.L_20:


//--------------------- .nv.compat                --------------------------
	.section	.nv.compat,"",@"SHT_CUDA_COMPAT_INFO"
	.align	4
        /*0000*/ 	.byte	0x02, 0x09, 0x01, 0x00, 0x02, 0x02, 0x04, 0x00, 0x02, 0x05, 0x05, 0x00, 0x03, 0x07, 0x01, 0x01
        /*0010*/ 	.byte	0x02, 0x03, 0x01, 0x00, 0x02, 0x06, 0x01, 0x00, 0x04, 0x0b, 0x08, 0x00, 0x00, 0x00, 0x00, 0x00
        /*0020*/ 	.byte	0x00, 0x00, 0x00, 0x00


//--------------------- .nv.info._ZN7cutlass13device_kernelINS_4gemm6kernel13GemmUniversalIN4cute5tupleIJiiiiEEENS1_10collective13CollectiveMmaINS1_39MainloopSm90TmaGmmaRmemAWarpSpecializedILi9ENS5_IJNS4_1CILi1EEESB_SB_EEENS1_35KernelTmaWarpSpecializedCooperativeEEENS5_IJNSA_ILi128EEENSA_ILi64EEESF_EEEaNS5_IJlSB_lEEEaNS5_IJSB_llEEENS4_8TiledMMAINS4_8MMA_AtomIJNS4_4SM904GMMA26MMA_64x64x32_S32S8S8_RS_TNEEEENS4_6LayoutINS5_IJNSA_ILi2EEESB_SB_EEENS5_IJSB_NSA_ILi0EEEST_EEEEENS5_IJNS4_10UnderscoreESW_SW_EEEEENS4_13SM90_TMA_LOADENS4_14ComposedLayoutINS4_7SwizzleILi3ELi4ELi3EEENS4_18smem_ptr_flag_bitsILi8EEENSQ_INS5_IJNSA_ILi8EEESF_EEENS5_IJSF_SB_EEEEEEEvNS4_8identityESZ_NS10_INS11_ILi2ELi4ELi3EEES14_NSQ_INS5_IJSG_S15_EEENS5_IJSB_SG_EEEEEEENS4_9Copy_AtomIJNS4_39AutoVectorizingCopyWithAssumedAlignmentILi128EEEaEEES1A_EENS_8epilogue10collective6detail29Sm90TmaWarpSpecializedAdapterINS1M_15DefaultEpilogueIaSI_SI_NS1L_6thread17LinearCombinationIaLi1EiiLNS1Q_9ScaleType4KindE0ELNS_15FloatRoundStyleE2EaEENS1_15EpilogueDefaultEEEEEvvEEEEvNT_6ParamsE --------------------------
	.section	.nv.info._ZN7cutlass13device_kernelINS_4gemm6kernel13GemmUniversalIN4cute5tupleIJiiiiEEENS1_10collective13CollectiveMmaINS1_39MainloopSm90TmaGmmaRmemAWarpSpecializedILi9ENS5_IJNS4_1CILi1EEESB_SB_EEENS1_35KernelTmaWarpSpecializedCooperativeEEENS5_IJNSA_ILi128EEENSA_ILi64EEESF_EEEaNS5_IJlSB_lEEEaNS5_IJSB_llEEENS4_8TiledMMAINS4_8MMA_AtomIJNS4_4SM904GMMA26MMA_64x64x32_S32S8S8_RS_TNEEEENS4_6LayoutINS5_IJNSA_ILi2EEESB_SB_EEENS5_IJSB_NSA_ILi0EEEST_EEEEENS5_IJNS4_10UnderscoreESW_SW_EEEEENS4_13SM90_TMA_LOADENS4_14ComposedLayoutINS4_7SwizzleILi3ELi4ELi3EEENS4_18smem_ptr_flag_bitsILi8EEENSQ_INS5_IJNSA_ILi8EEESF_EEENS5_IJSF_SB_EEEEEEEvNS4_8identityESZ_NS10_INS11_ILi2ELi4ELi3EEES14_NSQ_INS5_IJSG_S15_EEENS5_IJSB_SG_EEEEEEENS4_9Copy_AtomIJNS4_39AutoVectorizingCopyWithAssumedAlignmentILi128EEEaEEES1A_EENS_8epilogue10collective6detail29Sm90TmaWarpSpecializedAdapterINS1M_15DefaultEpilogueIaSI_SI_NS1L_6thread17LinearCombinationIaLi1EiiLNS1Q_9ScaleType4KindE0ELNS_15FloatRoundStyleE2EaEENS1_15EpilogueDefaultEEEEEvvEEEEvNT_6ParamsE,"",@"SHT_CUDA_INFO"
	.sectionflags	@""
	.align	4


	//----- nvinfo : EIATTR_CUDA_API_VERSION
	.align		4
        /*0000*/ 	.byte	0x04, 0x37
        /*0002*/ 	.short	(.L_22 - .L_21)
.L_21:
        /*0004*/ 	.word	0x00000082


	//----- nvinfo : EIATTR_KPARAM_INFO
	.align		4
.L_22:
        /*0008*/ 	.byte	0x04, 0x17
        /*000a*/ 	.short	(.L_24 - .L_23)
.L_23:
        /*000c*/ 	.word	0x00000000
        /*0010*/ 	.short	0x0000
        /*0012*/ 	.short	0x0070
        /*0014*/ 	.byte	0x00, 0xf0, 0x01, 0x10


	//----- nvinfo : EIATTR_SPARSE_MMA_MASK
	.align		4
.L_24:
        /*0018*/ 	.byte	0x03, 0x50
        /*001a*/ 	.short	0x0000


	//----- nvinfo : EIATTR_MAXREG_COUNT
	.align		4
        /*001c*/ 	.byte	0x03, 0x1b
        /*001e*/ 	.short	0x00a8


	//----- nvinfo : EIATTR_NUM_BARRIERS
	.align		4
        /*0020*/ 	.byte	0x02, 0x4c
        /*0022*/ 	.byte	0x01
	.zero		1


	//----- nvinfo : EIATTR_EXTERNS
	.align		4
        /*0024*/ 	.byte	0x04, 0x0f
        /*0026*/ 	.short	(.L_26 - .L_25)


	//   ....[0]....
	.align		4
.L_25:
        /*0028*/ 	.word	index@(__assertfail)


	//----- nvinfo : EIATTR_MERCURY_ISA_VERSION
	.align		4
.L_26:
        /*002c*/ 	.byte	0x03, 0x5f
        /*002e*/ 	.short	0x0101


	//----- nvinfo : EIATTR_INT_WARP_WIDE_INSTR_OFFSETS
	.align		4
        /*0030*/ 	.byte	0x04, 0x31
        /*0032*/ 	.short	(.L_28 - .L_27)


	//   ....[0]....
.L_27:
        /*0034*/ 	.word	0x00000480


	//   ....[1]....
        /*0038*/ 	.word	0x000004b0


	//   ....[2]....
        /*003c*/ 	.word	0x00000590


	//----- nvinfo : EIATTR_COOP_GROUP_MASK_REGIDS
	.align		4
.L_28:
        /*0040*/ 	.byte	0x04, 0x29
        /*0042*/ 	.short	(.L_30 - .L_29)


	//   ....[0]....
.L_29:
        /*0044*/ 	.word	0xffffffff


	//   ....[1]....
        /*0048*/ 	.word	0xffffffff


	//   ....[2]....
        /*004c*/ 	.word	0xffffffff


	//   ....[3]....
        /*0050*/ 	.word	0xffffffff


	//   ....[4]....
        /*0054*/ 	.word	0x0500000f


	//----- nvinfo : EIATTR_COOP_GROUP_INSTR_OFFSETS
	.align		4
.L_30:
        /*0058*/ 	.byte	0x04, 0x28
        /*005a*/ 	.short	(.L_32 - .L_31)


	//   ....[0]....
.L_31:
        /*005c*/ 	.word	0x00000060


	//   ....[1]....
        /*0060*/ 	.word	0x00000070


	//   ....[2]....
        /*0064*/ 	.word	0x00000130


	//   ....[3]....
        /*0068*/ 	.word	0x00000390


	//   ....[4]....
        /*006c*/ 	.word	0x00007880


	//----- nvinfo : EIATTR_REG_RECONFIG
	.align		4
.L_32:
        /*0070*/ 	.byte	0x01, 0x54
	.zero		2


	//----- nvinfo : EIATTR_SYSCALL_OFFSETS
	.align		4
        /*0074*/ 	.byte	0x04, 0x46
        /*0076*/ 	.short	(.L_34 - .L_33)


	//   ....[0]....
.L_33:
        /*0078*/ 	.word	0x00001140


	//   ....[1]....
        /*007c*/ 	.word	0x000012a0


	//   ....[2]....
        /*0080*/ 	.word	0x00001390


	//   ....[3]....
        /*0084*/ 	.word	0x00006620


	//   ....[4]....
        /*0088*/ 	.word	0x00006750


	//----- nvinfo : EIATTR_MBARRIER_INSTR_OFFSETS
	.align		4
.L_34:
        /*008c*/ 	.byte	0x04, 0x39
        /*008e*/ 	.short	(.L_36 - .L_35)


	//   ....[0]....
.L_35:
        /*0090*/ 	.word	0x00000250
        /*0094*/ 	.word	0x000000ff
        /*0098*/ 	.word	0x00000000
        /*009c*/ 	.short	0x0100
        /*009e*/ 	.byte	0x08
	.zero		1


	//   ....[1]....
        /*00a0*/ 	.word	0x00000260
        /*00a4*/ 	.word	0x000000ff
        /*00a8*/ 	.word	0x00000048
        /*00ac*/ 	.short	0x0100
        /*00ae*/ 	.byte	0x08
	.zero		1


	//   ....[2]....
        /*00b0*/ 	.word	0x00000270
        /*00b4*/ 	.word	0x000000ff
        /*00b8*/ 	.word	0x00000008
        /*00bc*/ 	.short	0x0100
        /*00be*/ 	.byte	0x08
	.zero		1


	//   ....[3]....
        /*00c0*/ 	.word	0x00000280
        /*00c4*/ 	.word	0x000000ff
        /*00c8*/ 	.word	0x00000050
        /*00cc*/ 	.short	0x0100
        /*00ce*/ 	.byte	0x08
	.zero		1


	//   ....[4]....
        /*00d0*/ 	.word	0x00000290
        /*00d4*/ 	.word	0x000000ff
        /*00d8*/ 	.word	0x00000010
        /*00dc*/ 	.short	0x0100
        /*00de*/ 	.byte	0x08
	.zero		1


	//   ....[5]....
        /*00e0*/ 	.word	0x000002a0
        /*00e4*/ 	.word	0x000000ff
        /*00e8*/ 	.word	0x00000058
        /*00ec*/ 	.short	0x0100
        /*00ee*/ 	.byte	0x08
	.zero		1


	//   ....[6]....
        /*00f0*/ 	.word	0x000002b0
        /*00f4*/ 	.word	0x000000ff
        /*00f8*/ 	.word	0x00000018
        /*00fc*/ 	.short	0x0100
        /*00fe*/ 	.byte	0x08
	.zero		1


	//   ....[7]....
        /*0100*/ 	.word	0x000002c0
        /*0104*/ 	.word	0x000000ff
        /*0108*/ 	.word	0x00000060
        /*010c*/ 	.short	0x0100
        /*010e*/ 	.byte	0x08
	.zero		1


	//   ....[8]....
        /*0110*/ 	.word	0x000002d0
        /*0114*/ 	.word	0x000000ff
        /*0118*/ 	.word	0x00000020
        /*011c*/ 	.short	0x0100
        /*011e*/ 	.byte	0x08
	.zero		1


	//   ....[9]....
        /*0120*/ 	.word	0x000002e0
        /*0124*/ 	.word	0x000000ff
        /*0128*/ 	.word	0x00000068
        /*012c*/ 	.short	0x0100
        /*012e*/ 	.byte	0x08
	.zero		1


	//   ....[10]....
        /*0130*/ 	.word	0x000002f0
        /*0134*/ 	.word	0x000000ff
        /*0138*/ 	.word	0x00000028
        /*013c*/ 	.short	0x0100
        /*013e*/ 	.byte	0x08
	.zero		1


	//   ....[11]....
        /*0140*/ 	.word	0x00000300
        /*0144*/ 	.word	0x000000ff
        /*0148*/ 	.word	0x00000070
        /*014c*/ 	.short	0x0100
        /*014e*/ 	.byte	0x08
	.zero		1


	//   ....[12]....
        /*0150*/ 	.word	0x00000310
        /*0154*/ 	.word	0x000000ff
        /*0158*/ 	.word	0x00000030
        /*015c*/ 	.short	0x0100
        /*015e*/ 	.byte	0x08
	.zero		1


	//   ....[13]....
        /*0160*/ 	.word	0x00000320
        /*0164*/ 	.word	0x000000ff
        /*0168*/ 	.word	0x00000078
        /*016c*/ 	.short	0x0100
        /*016e*/ 	.byte	0x08
	.zero		1


	//   ....[14]....
        /*0170*/ 	.word	0x00000330
        /*0174*/ 	.word	0x000000ff
        /*0178*/ 	.word	0x00000038
        /*017c*/ 	.short	0x0100
        /*017e*/ 	.byte	0x08
	.zero		1


	//   ....[15]....
        /*0180*/ 	.word	0x00000340
        /*0184*/ 	.word	0x000000ff
        /*0188*/ 	.word	0x00000080
        /*018c*/ 	.short	0x0100
        /*018e*/ 	.byte	0x08
	.zero		1


	//   ....[16]....
        /*0190*/ 	.word	0x00000350
        /*0194*/ 	.word	0x000000ff
        /*0198*/ 	.word	0x00000040
        /*019c*/ 	.short	0x0100
        /*019e*/ 	.byte	0x08
	.zero		1


	//   ....[17]....
        /*01a0*/ 	.word	0x00000360
        /*01a4*/ 	.word	0x000000ff
        /*01a8*/ 	.word	0x00000088
        /*01ac*/ 	.short	0x0100
        /*01ae*/ 	.byte	0x08
	.zero		1


	//   ....[18]....
        /*01b0*/ 	.word	0x00000600
        /*01b4*/ 	.word	0x000000ff
        /*01b8*/ 	.word	0x000000a0
        /*01bc*/ 	.short	0x0100
        /*01be*/ 	.byte	0x06
	.zero		1


	//   ....[19]....
        /*01c0*/ 	.word	0x00000660
        /*01c4*/ 	.word	0x000000ff
        /*01c8*/ 	.word	0x000000a8
        /*01cc*/ 	.short	0x0100
        /*01ce*/ 	.byte	0x06
	.zero		1


	//   ....[20]....
        /*01d0*/ 	.word	0x000014a0
        /*01d4*/ 	.word	0x00000004
        /*01d8*/ 	.word	0x00000000
        /*01dc*/ 	.short	0x010a
        /*01de*/ 	.byte	0x3f
	.zero		1


	//   ....[21]....
        /*01e0*/ 	.word	0x000014e0
        /*01e4*/ 	.word	0x00000004
        /*01e8*/ 	.word	0x00000000
        /*01ec*/ 	.short	0x010a
        /*01ee*/ 	.byte	0x3f
	.zero		1


	//   ....[22]....
        /*01f0*/ 	.word	0x00001710
        /*01f4*/ 	.word	0x00000006
        /*01f8*/ 	.word	0x00000000
        /*01fc*/ 	.short	0x010a
        /*01fe*/ 	.byte	0x3f
	.zero		1


	//   ....[23]....
        /*0200*/ 	.word	0x00002050
        /*0204*/ 	.word	0x00000006
        /*0208*/ 	.word	0x00000000
        /*020c*/ 	.short	0x010a
        /*020e*/ 	.byte	0x3f
	.zero		1


	//   ....[24]....
        /*0210*/ 	.word	0x00002400
        /*0214*/ 	.word	0x00000015
        /*0218*/ 	.word	0x00000000
        /*021c*/ 	.short	0x010a
        /*021e*/ 	.byte	0x3f
	.zero		1


	//   ....[25]....
        /*0220*/ 	.word	0x00002870
        /*0224*/ 	.word	0x00000007
        /*0228*/ 	.word	0x00000000
        /*022c*/ 	.short	0x0101
        /*022e*/ 	.byte	0x3f
	.zero		1


	//   ....[26]....
        /*0230*/ 	.word	0x00002b50
        /*0234*/ 	.word	0x00000015
        /*0238*/ 	.word	0x00000000
        /*023c*/ 	.short	0x010a
        /*023e*/ 	.byte	0x3f
	.zero		1


	//   ....[27]....
        /*0240*/ 	.word	0x000032e0
        /*0244*/ 	.word	0x00000009
        /*0248*/ 	.word	0x00000000
        /*024c*/ 	.short	0x0101
        /*024e*/ 	.byte	0x3f
	.zero		1


	//   ....[28]....
        /*0250*/ 	.word	0x00003670
        /*0254*/ 	.word	0x00000000
        /*0258*/ 	.word	0x00000000
        /*025c*/ 	.short	0x0101
        /*025e*/ 	.byte	0x3f
	.zero		1


	//   ....[29]....
        /*0260*/ 	.word	0x00006830
        /*0264*/ 	.word	0x00000007
        /*0268*/ 	.word	0x00000048
        /*026c*/ 	.short	0x010a
        /*026e*/ 	.byte	0x3f
	.zero		1


	//   ....[30]....
        /*0270*/ 	.word	0x00006c50
        /*0274*/ 	.word	0x00000000
        /*0278*/ 	.word	0x000000a8
        /*027c*/ 	.short	0x0101
        /*027e*/ 	.byte	0x3f
	.zero		1


	//   ....[31]....
        /*0280*/ 	.word	0x00007370
        /*0284*/ 	.word	0x00000005
        /*0288*/ 	.word	0x00000000
        /*028c*/ 	.short	0x010a
        /*028e*/ 	.byte	0x3f
	.zero		1


	//   ....[32]....
        /*0290*/ 	.word	0x000073f0
        /*0294*/ 	.word	0x00000007
        /*0298*/ 	.word	0x00000000
        /*029c*/ 	.short	0x010a
        /*029e*/ 	.byte	0x3f
	.zero		1


	//   ....[33]....
        /*02a0*/ 	.word	0x00007480
        /*02a4*/ 	.word	0x00000006
        /*02a8*/ 	.word	0x00000000
        /*02ac*/ 	.short	0x010a
        /*02ae*/ 	.byte	0x3f
	.zero		1


	//   ....[34]....
        /*02b0*/ 	.word	0x00007510
        /*02b4*/ 	.word	0x00000007
        /*02b8*/ 	.word	0x00000000
        /*02bc*/ 	.short	0x010a
        /*02be*/ 	.byte	0x3f
	.zero		1


	//   ....[35]....
        /*02c0*/ 	.word	0x000075a0
        /*02c4*/ 	.word	0x00000006
        /*02c8*/ 	.word	0x00000000
        /*02cc*/ 	.short	0x010a
        /*02ce*/ 	.byte	0x3f
	.zero		1


	//   ....[36]....
        /*02d0*/ 	.word	0x00007630
        /*02d4*/ 	.word	0x00000007
        /*02d8*/ 	.word	0x00000000
        /*02dc*/ 	.short	0x010a
        /*02de*/ 	.byte	0x3f
	.zero		1


	//   ....[37]....
        /*02e0*/ 	.word	0x000076c0
        /*02e4*/ 	.word	0x00000006
        /*02e8*/ 	.word	0x00000000
        /*02ec*/ 	.short	0x010a
        /*02ee*/ 	.byte	0x3f
	.zero		1


	//   ....[38]....
        /*02f0*/ 	.word	0x00007750
        /*02f4*/ 	.word	0x00000007
        /*02f8*/ 	.word	0x00000000
        /*02fc*/ 	.short	0x010a
        /*02fe*/ 	.byte	0x3f
	.zero		1


	//   ....[39]....
        /*0300*/ 	.word	0x000077e0
        /*0304*/ 	.word	0x00000003
        /*0308*/ 	.word	0x00000000
        /*030c*/ 	.short	0x010a
        /*030e*/ 	.byte	0x3f
	.zero		1


	//   ....[40]....
        /*0310*/ 	.word	0x000078b0
        /*0314*/ 	.word	0x00000004
        /*0318*/ 	.word	0x00000000
        /*031c*/ 	.short	0x010a
        /*031e*/ 	.byte	0x3f
	.zero		1


	//   ....[41]....
        /*0320*/ 	.word	0x00007900
        /*0324*/ 	.word	0x00000006
        /*0328*/ 	.word	0x00000000
        /*032c*/ 	.short	0x010a
        /*032e*/ 	.byte	0x3f
	.zero		1


	//   ....[42]....
        /*0330*/ 	.word	0x00007950
        /*0334*/ 	.word	0x00000015
        /*0338*/ 	.word	0x00000000
        /*033c*/ 	.short	0x010a
        /*033e*/ 	.byte	0x3f
	.zero		1


	//   ....[43]....
        /*0340*/ 	.word	0x00007a20
        /*0344*/ 	.word	0x00000007
        /*0348*/ 	.word	0x00000048
        /*034c*/ 	.short	0x010a
        /*034e*/ 	.byte	0x3f
	.zero		1


	//   ....[44]....
        /*0350*/ 	.word	0x00007af0
        /*0354*/ 	.word	0x00000005
        /*0358*/ 	.word	0x00000000
        /*035c*/ 	.short	0x010a
        /*035e*/ 	.byte	0x3f
	.zero		1


	//   ....[45]....
        /*0360*/ 	.word	0x00007b40
        /*0364*/ 	.word	0x00000007
        /*0368*/ 	.word	0x00000000
        /*036c*/ 	.short	0x010a
        /*036e*/ 	.byte	0x3f
	.zero		1


	//   ....[46]....
        /*0370*/ 	.word	0x00007b90
        /*0374*/ 	.word	0x00000006
        /*0378*/ 	.word	0x00000000
        /*037c*/ 	.short	0x010a
        /*037e*/ 	.byte	0x3f
	.zero		1


	//   ....[47]....
        /*0380*/ 	.word	0x00007be0
        /*0384*/ 	.word	0x00000007
        /*0388*/ 	.word	0x00000000
        /*038c*/ 	.short	0x010a
        /*038e*/ 	.byte	0x3f
	.zero		1


	//   ....[48]....
        /*0390*/ 	.word	0x00007c30
        /*0394*/ 	.word	0x00000006
        /*0398*/ 	.word	0x00000000
        /*039c*/ 	.short	0x010a
        /*039e*/ 	.byte	0x3f
	.zero		1


	//   ....[49]....
        /*03a0*/ 	.word	0x00007c80
        /*03a4*/ 	.word	0x00000007
        /*03a8*/ 	.word	0x00000000
        /*03ac*/ 	.short	0x010a
        /*03ae*/ 	.byte	0x3f
	.zero		1


	//   ....[50]....
        /*03b0*/ 	.word	0x00007cd0
        /*03b4*/ 	.word	0x00000006
        /*03b8*/ 	.word	0x00000000
        /*03bc*/ 	.short	0x010a
        /*03be*/ 	.byte	0x3f
	.zero		1


	//   ....[51]....
        /*03c0*/ 	.word	0x00007d20
        /*03c4*/ 	.word	0x00000007
        /*03c8*/ 	.word	0x00000000
        /*03cc*/ 	.short	0x010a
        /*03ce*/ 	.byte	0x3f
	.zero		1


	//----- nvinfo : EIATTR_NUM_MBARRIERS
	.align		4
.L_36:
        /*03d0*/ 	.byte	0x03, 0x38
        /*03d2*/ 	.short	0x0014


	//----- nvinfo : EIATTR_EXIT_INSTR_OFFSETS
	.align		4
        /*03d4*/ 	.byte	0x04, 0x1c
        /*03d6*/ 	.short	(.L_38 - .L_37)


	//   ....[0]....
.L_37:
        /*03d8*/ 	.word	0x000006b0


	//   ....[1]....
        /*03dc*/ 	.word	0x00000f70


	//   ....[2]....
        /*03e0*/ 	.word	0x00005c10


	//   ....[3]....
        /*03e4*/ 	.word	0x00006230


	//   ....[4]....
        /*03e8*/ 	.word	0x00007830


	//----- nvinfo : EIATTR_MAX_THREADS
	.align		4
.L_38:
        /*03ec*/ 	.byte	0x04, 0x05
        /*03ee*/ 	.short	(.L_40 - .L_39)
.L_39:
        /*03f0*/ 	.word	0x00000180
        /*03f4*/ 	.word	0x00000001
        /*03f8*/ 	.word	0x00000001


	//----- nvinfo : EIATTR_CRS_STACK_SIZE
	.align		4
.L_40:
        /*03fc*/ 	.byte	0x04, 0x1e
        /*03fe*/ 	.short	(.L_42 - .L_41)
.L_41:
        /*0400*/ 	.word	0x00000000


	//----- nvinfo : EIATTR_CBANK_PARAM_SIZE
	.align		4
.L_42:
        /*0404*/ 	.byte	0x03, 0x19
        /*0406*/ 	.short	0x0470


	//----- nvinfo : EIATTR_PARAM_CBANK
	.align		4
        /*0408*/ 	.byte	0x04, 0x0a
        /*040a*/ 	.short	(.L_44 - .L_43)
	.align		4
.L_43:
        /*040c*/ 	.word	index@(.nv.constant0._ZN7cutlass13device_kernelINS_4gemm6kernel13GemmUniversalIN4cute5tupleIJiiiiEEENS1_10collective13CollectiveMmaINS1_39MainloopSm90TmaGmmaRmemAWarpSpecializedILi9ENS5_IJNS4_1CILi1EEESB_SB_EEENS1_35KernelTmaWarpSpecializedCooperativeEEENS5_IJNSA_ILi128EEENSA_ILi64EEESF_EEEaNS5_IJlSB_lEEEaNS5_IJSB_llEEENS4_8TiledMMAINS4_8MMA_AtomIJNS4_4SM904GMMA26MMA_64x64x32_S32S8S8_RS_TNEEEENS4_6LayoutINS5_IJNSA_ILi2EEESB_SB_EEENS5_IJSB_NSA_ILi0EEEST_EEEEENS5_IJNS4_10UnderscoreESW_SW_EEEEENS4_13SM90_TMA_LOADENS4_14ComposedLayoutINS4_7SwizzleILi3ELi4ELi3EEENS4_18smem_ptr_flag_bitsILi8EEENSQ_INS5_IJNSA_ILi8EEESF_EEENS5_IJSF_SB_EEEEEEEvNS4_8identityESZ_NS10_INS11_ILi2ELi4ELi3EEES14_NSQ_INS5_IJSG_S15_EEENS5_IJSB_SG_EEEEEEENS4_9Copy_AtomIJNS4_39AutoVectorizingCopyWithAssumedAlignmentILi128EEEaEEES1A_EENS_8epilogue10collective6detail29Sm90TmaWarpSpecializedAdapterINS1M_15DefaultEpilogueIaSI_SI_NS1L_6thread17LinearCombinationIaLi1EiiLNS1Q_9ScaleType4KindE0ELNS_15FloatRoundStyleE2EaEENS1_15EpilogueDefaultEEEEEvvEEEEvNT_6ParamsE)
        /*0410*/ 	.short	0x0210
        /*0412*/ 	.short	0x0470


	//----- nvinfo : EIATTR_SW_WAR
	.align		4
.L_44:
        /*0414*/ 	.byte	0x04, 0x36
        /*0416*/ 	.short	(.L_46 - .L_45)
.L_45:
        /*0418*/ 	.word	0x00000008
.L_46:


//--------------------- .nv.callgraph             --------------------------
	.section	.nv.callgraph,"",@"SHT_CUDA_CALLGRAPH"
	.align	4
	.sectionentsize	8
	.align		4
        /*0000*/ 	.word	0x00000000
	.align		4
        /*0004*/ 	.word	0xffffffff
	.align		4
        /*0008*/ 	.word	index@(_ZN7cutlass13device_kernelINS_4gemm6kernel13GemmUniversalIN4cute5tupleIJiiiiEEENS1_10collective13CollectiveMmaINS1_39MainloopSm90TmaGmmaRmemAWarpSpecializedILi9ENS5_IJNS4_1CILi1EEESB_SB_EEENS1_35KernelTmaWarpSpecializedCooperativeEEENS5_IJNSA_ILi128EEENSA_ILi64EEESF_EEEaNS5_IJlSB_lEEEaNS5_IJSB_llEEENS4_8TiledMMAINS4_8MMA_AtomIJNS4_4SM904GMMA26MMA_64x64x32_S32S8S8_RS_TNEEEENS4_6LayoutINS5_IJNSA_ILi2EEESB_SB_EEENS5_IJSB_NSA_ILi0EEEST_EEEEENS5_IJNS4_10UnderscoreESW_SW_EEEEENS4_13SM90_TMA_LOADENS4_14ComposedLayoutINS4_7SwizzleILi3ELi4ELi3EEENS4_18smem_ptr_flag_bitsILi8EEENSQ_INS5_IJNSA_ILi8EEESF_EEENS5_IJSF_SB_EEEEEEEvNS4_8identityESZ_NS10_INS11_ILi2ELi4ELi3EEES14_NSQ_INS5_IJSG_S15_EEENS5_IJSB_SG_EEEEEEENS4_9Copy_AtomIJNS4_39AutoVectorizingCopyWithAssumedAlignmentILi128EEEaEEES1A_EENS_8epilogue10collective6detail29Sm90TmaWarpSpecializedAdapterINS1M_15DefaultEpilogueIaSI_SI_NS1L_6thread17LinearCombinationIaLi1EiiLNS1Q_9ScaleType4KindE0ELNS_15FloatRoundStyleE2EaEENS1_15EpilogueDefaultEEEEEvvEEEEvNT_6ParamsE)
	.align		4
        /*000c*/ 	.word	index@(__assertfail)
	.align		4
        /*0010*/ 	.word	0x00000000
	.align		4
        /*0014*/ 	.word	0xfffffffe
	.align		4
        /*0018*/ 	.word	0x00000000
	.align		4
        /*001c*/ 	.word	0xfffffffd
	.align		4
        /*0020*/ 	.word	0x00000000
	.align		4
        /*0024*/ 	.word	0xfffffffc


//--------------------- .nv.constant4             --------------------------
	.section	.nv.constant4,"a",@progbits
	.align	8
	.align		8
.nv.constant4:
        /*0000*/ 	.dword	__assertfail
	.align		8
        /*0008*/ 	.dword	__unnamed_1
	.align		8
        /*0010*/ 	.dword	__unnamed_2
	.align		8
        /*0018*/ 	.dword	_ZN40_INTERNAL_5e270108_4_k_cu_382c4565_301594cuda3std3__45__cpo5beginE
	.align		8
        /*0020*/ 	.dword	_ZN40_INTERNAL_5e270108_4_k_cu_382c4565_301594cuda3std3__45__cpo3endE
	.align		8
        /*0028*/ 	.dword	_ZN40_INTERNAL_5e270108_4_k_cu_382c4565_301594cuda3std3__45__cpo6cbeginE
	.align		8
        /*0030*/ 	.dword	_ZN40_INTERNAL_5e270108_4_k_cu_382c4565_301594cuda3std3__45__cpo4cendE
	.align		8
        /*0038*/ 	.dword	_ZN40_INTERNAL_5e270108_4_k_cu_382c4565_301594cuda3std3__442_GLOBAL__N__5e270108_4_k_cu_382c4565_301596ignoreE
	.align		8
        /*0040*/ 	.dword	_ZN40_INTERNAL_5e270108_4_k_cu_382c4565_301594cuda3std3__419piecewise_constructE
	.align		8
        /*0048*/ 	.dword	_ZN40_INTERNAL_5e270108_4_k_cu_382c4565_301594cuda3std3__48in_placeE
	.align		8
        /*0050*/ 	.dword	_ZN40_INTERNAL_5e270108_4_k_cu_382c4565_301594cuda3std6ranges3__45__cpo4swapE
	.align		8
        /*0058*/ 	.dword	_ZN40_INTERNAL_5e270108_4_k_cu_382c4565_301594cuda3std6ranges3__45__cpo9iter_moveE
	.align		8
        /*0060*/ 	.dword	_ZN40_INTERNAL_5e270108_4_k_cu_382c4565_301594cute7productE
	.align		8
        /*0068*/ 	.dword	_ZN40_INTERNAL_5e270108_4_k_cu_382c4565_301594cute1_E
	.align		8
        /*0070*/ 	.dword	$str$24
	.align		8
        /*0078*/ 	.dword	$str$25


//--------------------- .text._ZN7cutlass13device_kernelINS_4gemm6kernel13GemmUniversalIN4cute5tupleIJiiiiEEENS1_10collective13CollectiveMmaINS1_39MainloopSm90TmaGmmaRmemAWarpSpecializedILi9ENS5_IJNS4_1CILi1EEESB_SB_EEENS1_35KernelTmaWarpSpecializedCooperativeEEENS5_IJNSA_ILi128EEENSA_ILi64EEESF_EEEaNS5_IJlSB_lEEEaNS5_IJSB_llEEENS4_8TiledMMAINS4_8MMA_AtomIJNS4_4SM904GMMA26MMA_64x64x32_S32S8S8_RS_TNEEEENS4_6LayoutINS5_IJNSA_ILi2EEESB_SB_EEENS5_IJSB_NSA_ILi0EEEST_EEEEENS5_IJNS4_10UnderscoreESW_SW_EEEEENS4_13SM90_TMA_LOADENS4_14ComposedLayoutINS4_7SwizzleILi3ELi4ELi3EEENS4_18smem_ptr_flag_bitsILi8EEENSQ_INS5_IJNSA_ILi8EEESF_EEENS5_IJSF_SB_EEEEEEEvNS4_8identityESZ_NS10_INS11_ILi2ELi4ELi3EEES14_NSQ_INS5_IJSG_S15_EEENS5_IJSB_SG_EEEEEEENS4_9Copy_AtomIJNS4_39AutoVectorizingCopyWithAssumedAlignmentILi128EEEaEEES1A_EENS_8epilogue10collective6detail29Sm90TmaWarpSpecializedAdapterINS1M_15DefaultEpilogueIaSI_SI_NS1L_6thread17LinearCombinationIaLi1EiiLNS1Q_9ScaleType4KindE0ELNS_15FloatRoundStyleE2EaEENS1_15EpilogueDefaultEEEEEvvEEEEvNT_6ParamsE --------------------------
	.section	.text._ZN7cutlass13device_kernelINS_4gemm6kernel13GemmUniversalIN4cute5tupleIJiiiiEEENS1_10collective13CollectiveMmaINS1_39MainloopSm90TmaGmmaRmemAWarpSpecializedILi9ENS5_IJNS4_1CILi1EEESB_SB_EEENS1_35KernelTmaWarpSpecializedCooperativeEEENS5_IJNSA_ILi128EEENSA_ILi64EEESF_EEEaNS5_IJlSB_lEEEaNS5_IJSB_llEEENS4_8TiledMMAINS4_8MMA_AtomIJNS4_4SM904GMMA26MMA_64x64x32_S32S8S8_RS_TNEEEENS4_6LayoutINS5_IJNSA_ILi2EEESB_SB_EEENS5_IJSB_NSA_ILi0EEEST_EEEEENS5_IJNS4_10UnderscoreESW_SW_EEEEENS4_13SM90_TMA_LOADENS4_14ComposedLayoutINS4_7SwizzleILi3ELi4ELi3EEENS4_18smem_ptr_flag_bitsILi8EEENSQ_INS5_IJNSA_ILi8EEESF_EEENS5_IJSF_SB_EEEEEEEvNS4_8identityESZ_NS10_INS11_ILi2ELi4ELi3EEES14_NSQ_INS5_IJSG_S15_EEENS5_IJSB_SG_EEEEEEENS4_9Copy_AtomIJNS4_39AutoVectorizingCopyWithAssumedAlignmentILi128EEEaEEES1A_EENS_8epilogue10collective6detail29Sm90TmaWarpSpecializedAdapterINS1M_15DefaultEpilogueIaSI_SI_NS1L_6thread17LinearCombinationIaLi1EiiLNS1Q_9ScaleType4KindE0ELNS_15FloatRoundStyleE2EaEENS1_15EpilogueDefaultEEEEEvvEEEEvNT_6ParamsE,"ax",@progbits
	.align	128
.text._ZN7cutlass13device_kernelINS_4gemm6kernel13GemmUniversalIN4cute5tupleIJiiiiEEENS1_10collective13CollectiveMmaINS1_39MainloopSm90TmaGmmaRmemAWarpSpecializedILi9ENS5_IJNS4_1CILi1EEESB_SB_EEENS1_35KernelTmaWarpSpecializedCooperativeEEENS5_IJNSA_ILi128EEENSA_ILi64EEESF_EEEaNS5_IJlSB_lEEEaNS5_IJSB_llEEENS4_8TiledMMAINS4_8MMA_AtomIJNS4_4SM904GMMA26MMA_64x64x32_S32S8S8_RS_TNEEEENS4_6LayoutINS5_IJNSA_ILi2EEESB_SB_EEENS5_IJSB_NSA_ILi0EEEST_EEEEENS5_IJNS4_10UnderscoreESW_SW_EEEEENS4_13SM90_TMA_LOADENS4_14ComposedLayoutINS4_7SwizzleILi3ELi4ELi3EEENS4_18smem_ptr_flag_bitsILi8EEENSQ_INS5_IJNSA_ILi8EEESF_EEENS5_IJSF_SB_EEEEEEEvNS4_8identityESZ_NS10_INS11_ILi2ELi4ELi3EEES14_NSQ_INS5_IJSG_S15_EEENS5_IJSB_SG_EEEEEEENS4_9Copy_AtomIJNS4_39AutoVectorizingCopyWithAssumedAlignmentILi128EEEaEEES1A_EENS_8epilogue10collective6detail29Sm90TmaWarpSpecializedAdapterINS1M_15DefaultEpilogueIaSI_SI_NS1L_6thread17LinearCombinationIaLi1EiiLNS1Q_9ScaleType4KindE0ELNS_15FloatRoundStyleE2EaEENS1_15EpilogueDefaultEEEEEvvEEEEvNT_6ParamsE:
        .type           _ZN7cutlass13device_kernelINS_4gemm6kernel13GemmUniversalIN4cute5tupleIJiiiiEEENS1_10collective13CollectiveMmaINS1_39MainloopSm90TmaGmmaRmemAWarpSpecializedILi9ENS5_IJNS4_1CILi1EEESB_SB_EEENS1_35KernelTmaWarpSpecializedCooperativeEEENS5_IJNSA_ILi128EEENSA_ILi64EEESF_EEEaNS5_IJlSB_lEEEaNS5_IJSB_llEEENS4_8TiledMMAINS4_8MMA_AtomIJNS4_4SM904GMMA26MMA_64x64x32_S32S8S8_RS_TNEEEENS4_6LayoutINS5_IJNSA_ILi2EEESB_SB_EEENS5_IJSB_NSA_ILi0EEEST_EEEEENS5_IJNS4_10UnderscoreESW_SW_EEEEENS4_13SM90_TMA_LOADENS4_14ComposedLayoutINS4_7SwizzleILi3ELi4ELi3EEENS4_18smem_ptr_flag_bitsILi8EEENSQ_INS5_IJNSA_ILi8EEESF_EEENS5_IJSF_SB_EEEEEEEvNS4_8identityESZ_NS10_INS11_ILi2ELi4ELi3EEES14_NSQ_INS5_IJSG_S15_EEENS5_IJSB_SG_EEEEEEENS4_9Copy_AtomIJNS4_39AutoVectorizingCopyWithAssumedAlignmentILi128EEEaEEES1A_EENS_8epilogue10collective6detail29Sm90TmaWarpSpecializedAdapterINS1M_15DefaultEpilogueIaSI_SI_NS1L_6thread17LinearCombinationIaLi1EiiLNS1Q_9ScaleType4KindE0ELNS_15FloatRoundStyleE2EaEENS1_15EpilogueDefaultEEEEEvvEEEEvNT_6ParamsE,@function
        .size           _ZN7cutlass13device_kernelINS_4gemm6kernel13GemmUniversalIN4cute5tupleIJiiiiEEENS1_10collective13CollectiveMmaINS1_39MainloopSm90TmaGmmaRmemAWarpSpecializedILi9ENS5_IJNS4_1CILi1EEESB_SB_EEENS1_35KernelTmaWarpSpecializedCooperativeEEENS5_IJNSA_ILi128EEENSA_ILi64EEESF_EEEaNS5_IJlSB_lEEEaNS5_IJSB_llEEENS4_8TiledMMAINS4_8MMA_AtomIJNS4_4SM904GMMA26MMA_64x64x32_S32S8S8_RS_TNEEEENS4_6LayoutINS5_IJNSA_ILi2EEESB_SB_EEENS5_IJSB_NSA_ILi0EEEST_EEEEENS5_IJNS4_10UnderscoreESW_SW_EEEEENS4_13SM90_TMA_LOADENS4_14ComposedLayoutINS4_7SwizzleILi3ELi4ELi3EEENS4_18smem_ptr_flag_bitsILi8EEENSQ_INS5_IJNSA_ILi8EEESF_EEENS5_IJSF_SB_EEEEEEEvNS4_8identityESZ_NS10_INS11_ILi2ELi4ELi3EEES14_NSQ_INS5_IJSG_S15_EEENS5_IJSB_SG_EEEEEEENS4_9Copy_AtomIJNS4_39AutoVectorizingCopyWithAssumedAlignmentILi128EEEaEEES1A_EENS_8epilogue10collective6detail29Sm90TmaWarpSpecializedAdapterINS1M_15DefaultEpilogueIaSI_SI_NS1L_6thread17LinearCombinationIaLi1EiiLNS1Q_9ScaleType4KindE0ELNS_15FloatRoundStyleE2EaEENS1_15EpilogueDefaultEEEEEvvEEEEvNT_6ParamsE,(.L_x_160 - _ZN7cutlass13device_kernelINS_4gemm6kernel13GemmUniversalIN4cute5tupleIJiiiiEEENS1_10collective13CollectiveMmaINS1_39MainloopSm90TmaGmmaRmemAWarpSpecializedILi9ENS5_IJNS4_1CILi1EEESB_SB_EEENS1_35KernelTmaWarpSpecializedCooperativeEEENS5_IJNSA_ILi128EEENSA_ILi64EEESF_EEEaNS5_IJlSB_lEEEaNS5_IJSB_llEEENS4_8TiledMMAINS4_8MMA_AtomIJNS4_4SM904GMMA26MMA_64x64x32_S32S8S8_RS_TNEEEENS4_6LayoutINS5_IJNSA_ILi2EEESB_SB_EEENS5_IJSB_NSA_ILi0EEEST_EEEEENS5_IJNS4_10UnderscoreESW_SW_EEEEENS4_13SM90_TMA_LOADENS4_14ComposedLayoutINS4_7SwizzleILi3ELi4ELi3EEENS4_18smem_ptr_flag_bitsILi8EEENSQ_INS5_IJNSA_ILi8EEESF_EEENS5_IJSF_SB_EEEEEEEvNS4_8identityESZ_NS10_INS11_ILi2ELi4ELi3EEES14_NSQ_INS5_IJSG_S15_EEENS5_IJSB_SG_EEEEEEENS4_9Copy_AtomIJNS4_39AutoVectorizingCopyWithAssumedAlignmentILi128EEEaEEES1A_EENS_8epilogue10collective6detail29Sm90TmaWarpSpecializedAdapterINS1M_15DefaultEpilogueIaSI_SI_NS1L_6thread17LinearCombinationIaLi1EiiLNS1Q_9ScaleType4KindE0ELNS_15FloatRoundStyleE2EaEENS1_15EpilogueDefaultEEEEEvvEEEEvNT_6ParamsE)
        .other          _ZN7cutlass13device_kernelINS_4gemm6kernel13GemmUniversalIN4cute5tupleIJiiiiEEENS1_10collective13CollectiveMmaINS1_39MainloopSm90TmaGmmaRmemAWarpSpecializedILi9ENS5_IJNS4_1CILi1EEESB_SB_EEENS1_35KernelTmaWarpSpecializedCooperativeEEENS5_IJNSA_ILi128EEENSA_ILi64EEESF_EEEaNS5_IJlSB_lEEEaNS5_IJSB_llEEENS4_8TiledMMAINS4_8MMA_AtomIJNS4_4SM904GMMA26MMA_64x64x32_S32S8S8_RS_TNEEEENS4_6LayoutINS5_IJNSA_ILi2EEESB_SB_EEENS5_IJSB_NSA_ILi0EEEST_EEEEENS5_IJNS4_10UnderscoreESW_SW_EEEEENS4_13SM90_TMA_LOADENS4_14ComposedLayoutINS4_7SwizzleILi3ELi4ELi3EEENS4_18smem_ptr_flag_bitsILi8EEENSQ_INS5_IJNSA_ILi8EEESF_EEENS5_IJSF_SB_EEEEEEEvNS4_8identityESZ_NS10_INS11_ILi2ELi4ELi3EEES14_NSQ_INS5_IJSG_S15_EEENS5_IJSB_SG_EEEEEEENS4_9Copy_AtomIJNS4_39AutoVectorizingCopyWithAssumedAlignmentILi128EEEaEEES1A_EENS_8epilogue10collective6detail29Sm90TmaWarpSpecializedAdapterINS1M_15DefaultEpilogueIaSI_SI_NS1L_6thread17LinearCombinationIaLi1EiiLNS1Q_9ScaleType4KindE0ELNS_15FloatRoundStyleE2EaEENS1_15EpilogueDefaultEEEEEvvEEEEvNT_6ParamsE,@"STO_CUDA_ENTRY STV_DEFAULT"
_ZN7cutlass13device_kernelINS_4gemm6kernel13GemmUniversalIN4cute5tupleIJiiiiEEENS1_10collective13CollectiveMmaINS1_39MainloopSm90TmaGmmaRmemAWarpSpecializedILi9ENS5_IJNS4_1CILi1EEESB_SB_EEENS1_35KernelTmaWarpSpecializedCooperativeEEENS5_IJNSA_ILi128EEENSA_ILi64EEESF_EEEaNS5_IJlSB_lEEEaNS5_IJSB_llEEENS4_8TiledMMAINS4_8MMA_AtomIJNS4_4SM904GMMA26MMA_64x64x32_S32S8S8_RS_TNEEEENS4_6LayoutINS5_IJNSA_ILi2EEESB_SB_EEENS5_IJSB_NSA_ILi0EEEST_EEEEENS5_IJNS4_10UnderscoreESW_SW_EEEEENS4_13SM90_TMA_LOADENS4_14ComposedLayoutINS4_7SwizzleILi3ELi4ELi3EEENS4_18smem_ptr_flag_bitsILi8EEENSQ_INS5_IJNSA_ILi8EEESF_EEENS5_IJSF_SB_EEEEEEEvNS4_8identityESZ_NS10_INS11_ILi2ELi4ELi3EEES14_NSQ_INS5_IJSG_S15_EEENS5_IJSB_SG_EEEEEEENS4_9Copy_AtomIJNS4_39AutoVectorizingCopyWithAssumedAlignmentILi128EEEaEEES1A_EENS_8epilogue10collective6detail29Sm90TmaWarpSpecializedAdapterINS1M_15DefaultEpilogueIaSI_SI_NS1L_6thread17LinearCombinationIaLi1EiiLNS1Q_9ScaleType4KindE0ELNS_15FloatRoundStyleE2EaEENS1_15EpilogueDefaultEEEEEvvEEEEvNT_6ParamsE:
[----:B------:R-:W0:Y:S01]  /*0000*/  LDC R1, c[0x0][0x28] ;  /* 0x00000a00ff017b82 */ /* 0x000e220000000800 */
[----:B------:R-:W1:Y:S01]  /*0010*/  S2R R18, SR_TID.X ;  /* 0x0000000000127919 */ /* 0x000e620000002100 */
[----:B------:R-:W-:Y:S01]  /*0020*/  ELECT P0, URZ, PT ;  /* 0x00000000003f782f */ /* 0x000fe20003800000 */
[----:B------:R-:W-:Y:S01]  /*0030*/  BSSY B0, `(.L_x_0) ;  /* 0x000000f000007945 */ /* 0x000fe20003800000 */
[--C-:B-1----:R-:W-:Y:S02]  /*0040*/  SHF.R.U32.HI R0, RZ, 0x5, R18.reuse ;  /* 0x00000005ff007819 */ /* 0x102fe40000011612 */
[----:B------:R-:W-:-:S03]  /*0050*/  SHF.R.U32.HI R2, RZ, 0x7, R18 ;  /* 0x00000007ff027819 */ /* 0x000fc60000011612 */
[----:B------:R-:W1:Y:S04]  /*0060*/  SHFL.IDX PT, R5, R0, RZ, 0x1f ;  /* 0x00001fff00057589 */ /* 0x000e6800000e0000 */
[----:B------:R2:W3:Y:S01]  /*0070*/  SHFL.IDX PT, R8, R2, RZ, 0x1f ;  /* 0x00001fff02087589 */ /* 0x0004e200000e0000 */
[----:B-1----:R-:W-:-:S13]  /*0080*/  ISETP.NE.OR P0, PT, R5, RZ, !P0 ;  /* 0x000000ff0500720c */ /* 0x002fda0004705670 */
[----:B0-23--:R-:W-:Y:S05]  /*0090*/  @P0 BRA `(.L_x_1) ;  /* 0x0000000000200947 */ /* 0x00dfea0003800000 */
[----:B------:R-:W-:Y:S02]  /*00a0*/  ULDC.64 UR4, c[0x0][0x198] ;  /* 0x0000660000047ab9 */ /* 0x000fe40000000a00 */
[----:B------:R-:W-:Y:S02]  /*00b0*/  UIADD3 UR6, UP0, UR4, 0xf0, URZ ;  /* 0x000000f004067890 */ /* 0x000fe4000ff1e03f */
[----:B------:R-:W-:Y:S02]  /*00c0*/  UIADD3 UR4, UP1, UR4, 0x1f0, URZ ;  /* 0x000001f004047890 */ /* 0x000fe4000ff3e03f */
[----:B------:R-:W-:Y:S02]  /*00d0*/  UIADD3.X UR7, URZ, UR5, URZ, UP0, !UPT ;  /* 0x000000053f077290 */ /* 0x000fe400087fe43f */
[----:B------:R-:W-:-:S07]  /*00e0*/  UIADD3.X UR5, URZ, UR5, URZ, UP1, !UPT ;  /* 0x000000053f057290 */ /* 0x000fce0008ffe43f */
[----:B------:R0:W-:Y:S02]  /*00f0*/  UTMACCTL.PF [UR6] ;  /* 0x00000000060079b9 */ /* 0x0001e40008040000 */
[----:B------:R0:W-:Y:S02]  /*0100*/  UTMACCTL.PF [UR4] ;  /* 0x00000000040079b9 */ /* 0x0001e40008040000 */
[----:B0-----:R-:W-:Y:S01]  /*0110*/  NOP ;  /* 0x0000000000007918 */ /* 0x001fe20000000000 */
.L_x_1:
[----:B------:R-:W-:Y:S05]  /*0120*/  BSYNC B0 ;  /* 0x0000000000007941 */ /* 0x000fea0003800000 */
.L_x_0:
[----:B------:R-:W0:Y:S02]  /*0130*/  SHFL.IDX PT, R2, R0, RZ, 0x1f ;  /* 0x00001fff00027589 */ /* 0x000e2400000e0000 */
[----:B0-----:R-:W-:-:S13]  /*0140*/  ISETP.NE.AND P0, PT, R2, RZ, PT ;  /* 0x000000ff0200720c */ /* 0x001fda0003f05270 */
[----:B------:R-:W-:Y:S05]  /*0150*/  @P0 BRA `(.L_x_2) ;  /* 0x00000000008c0947 */ /* 0x000fea0003800000 */
[----:B------:R-:W-:Y:S01]  /*0160*/  ELECT P0, URZ, PT ;  /* 0x00000000003f782f */ /* 0x000fe20003800000 */
[----:B------:R-:W-:-:S12]  /*0170*/  BSSY B0, `(.L_x_2) ;  /* 0x0000021000007945 */ /* 0x000fd80003800000 */
[----:B------:R-:W-:Y:S05]  /*0180*/  @!P0 BRA `(.L_x_3) ;  /* 0x00000000007c8947 */ /* 0x000fea0003800000 */
[----:B------:R-:W0:Y:S01]  /*0190*/  S2UR UR8, SR_CgaCtaId ;  /* 0x00000000000879c3 */ /* 0x000e220000008800 */
[----:B------:R-:W-:Y:S01]  /*01a0*/  UMOV UR4, 0x400 ;  /* 0x0000040000047882 */ /* 0x000fe20000000000 */
[----:B------:R-:W-:Y:S01]  /*01b0*/  UMOV UR5, 0x1 ;  /* 0x0000000100057882 */ /* 0x000fe20000000000 */
[----:B------:R-:W-:Y:S02]  /*01c0*/  UMOV UR6, 0x100 ;  /* 0x0000010000067882 */ /* 0x000fe40000000000 */
[----:B------:R-:W-:-:S04]  /*01d0*/  UIADD3 UR6, -UR6, 0x100000, URZ ;  /* 0x0010000006067890 */ /* 0x000fc8000fffe13f */
[----:B------:R-:W-:Y:S02]  /*01e0*/  USHF.L.U32 UR7, UR6, 0xb, URZ ;  /* 0x0000000b06077899 */ /* 0x000fe4000800063f */
[----:B------:R-:W-:Y:S02]  /*01f0*/  USHF.L.U32 UR6, UR6, 0x1, URZ ;  /* 0x0000000106067899 */ /* 0x000fe4000800063f */
[----:B0-----:R-:W-:Y:S02]  /*0200*/  ULEA UR8, UR8, UR4, 0x18 ;  /* 0x0000000408087291 */ /* 0x001fe4000f8ec03f */
[----:B------:R-:W-:-:S04]  /*0210*/  UIADD3 UR4, -UR5, 0x100000, URZ ;  /* 0x0010000005047890 */ /* 0x000fc8000fffe13f */
[----:B------:R-:W-:Y:S02]  /*0220*/  USHF.L.U32 UR5, UR4, 0xb, URZ ;  /* 0x0000000b04057899 */ /* 0x000fe4000800063f */
[----:B------:R-:W-:Y:S01]  /*0230*/  USHF.L.U32 UR4, UR4, 0x1, URZ ;  /* 0x0000000104047899 */ /* 0x000fe2000800063f */
[----:B------:R-:W0:Y:S11]  /*0240*/  FENCE.VIEW.ASYNC.S ;  /* 0x00000000000073c6 */ /* 0x000e360000000000 */
[----:B0-----:R0:W1:Y:S01]  /*0250*/  SYNCS.EXCH.64 URZ, [UR8], UR4 ;  /* 0x00000004083f75b2 */ /* 0x0010620008000100 */
[----:B------:R0:W2:Y:S01]  /*0260*/  SYNCS.EXCH.64 URZ, [UR8+0x48], UR6 ;  /* 0x00004806083f75b2 */ /* 0x0000a20008000100 */
[----:B------:R0:W3:Y:S01]  /*0270*/  SYNCS.EXCH.64 URZ, [UR8+0x8], UR4 ;  /* 0x00000804083f75b2 */ /* 0x0000e20008000100 */
[----:B------:R0:W4:Y:S01]  /*0280*/  SYNCS.EXCH.64 URZ, [UR8+0x50], UR6 ;  /* 0x00005006083f75b2 */ /* 0x0001220008000100 */
[----:B------:R0:W0:Y:S01]  /*0290*/  SYNCS.EXCH.64 URZ, [UR8+0x10], UR4 ;  /* 0x00001004083f75b2 */ /* 0x0000220008000100 */
        /* <DEDUP_REMOVED lines=13> */
[----:B------:R-:W-:Y:S01]  /*0370*/  NOP ;  /* 0x0000000000007918 */ /* 0x000fe20000000000 */
.L_x_3:
[----:B0-----:R-:W-:Y:S05]  /*0380*/  BSYNC B0 ;  /* 0x0000000000007941 */ /* 0x001fea0003800000 */
.L_x_2:
[----:B------:R-:W0:Y:S01]  /*0390*/  SHFL.IDX PT, R0, R0, RZ, 0x1f ;  /* 0x00001fff00007589 */ /* 0x000e2200000e0000 */
[----:B------:R-:W-:Y:S01]  /*03a0*/  ELECT P0, URZ, PT ;  /* 0x00000000003f782f */ /* 0x000fe20003800000 */
[----:B------:R-:W5:Y:S01]  /*03b0*/  LDC R2, c[0x0][0x65c] ;  /* 0x00019700ff027b82 */ /* 0x000f620000000800 */
[----:B------:R-:W-:Y:S01]  /*03c0*/  SHF.R.S32.HI R6, RZ, 0x1f, R5 ;  /* 0x0000001fff067819 */ /* 0x000fe20000011405 */
[----:B------:R-:W1:Y:S01]  /*03d0*/  S2R R3, SR_CTAID.Y ;  /* 0x0000000000037919 */ /* 0x000e620000002600 */
[----:B------:R-:W-:Y:S01]  /*03e0*/  UMOV UR4, 0x20 ;  /* 0x0000002000047882 */ /* 0x000fe20000000000 */
[----:B------:R-:W-:Y:S01]  /*03f0*/  ISETP.NE.AND P2, PT, R8, RZ, PT ;  /* 0x000000ff0800720c */ /* 0x000fe20003f45270 */
[----:B------:R-:W-:Y:S01]  /*0400*/  NOP ;  /* 0x0000000000007918 */ /* 0x000fe20000000000 */
[----:B------:R-:W2:Y:S01]  /*0410*/  S2R R4, SR_CTAID.X ;  /* 0x0000000000047919 */ /* 0x000ea20000002500 */
[----:B------:R-:W-:Y:S01]  /*0420*/  LEA.HI R6, R6, R5, RZ, 0x2 ;  /* 0x0000000506067211 */ /* 0x000fe200078f10ff */
[----:B------:R-:W-:Y:S01]  /*0430*/  NOP ;  /* 0x0000000000007918 */ /* 0x000fe20000000000 */
[----:B0-----:R-:W-:-:S02]  /*0440*/  ISETP.NE.OR P0, PT, R0, RZ, !P0 ;  /* 0x000000ff0000720c */ /* 0x001fc40004705670 */
[----:B-----5:R-:W-:-:S04]  /*0450*/  ISETP.NE.AND P3, PT, R2, 0x1, PT ;  /* 0x000000010200780c */ /* 0x020fc80003f65270 */
[----:B------:R-:W-:Y:S02]  /*0460*/  P2R R0, PR, RZ, 0x8 ;  /* 0x00000008ff007803 */ /* 0x000fe40000000000 */
[----:B------:R-:W-:-:S05]  /*0470*/  LOP3.LUT R0, R6, 0xfffffffc, RZ, 0xc0, !PT ;  /* 0xfffffffc06007812 */ /* 0x000fca00078ec0ff */
[----:B------:R-:W-:Y:S01]  /*0480*/  VOTEU.ALL UP0, P0 ;  /* 0x00000000003f7886 */ /* 0x000fe20000000000 */
[----:B------:R-:W-:Y:S01]  /*0490*/  IMAD.IADD R0, R5, 0x1, -R0 ;  /* 0x0000000105007824 */ /* 0x000fe200078e0a00 */
[----:B------:R-:W2:Y:S01]  /*04a0*/  @P3 LDC R17, c[0x0][0x10] ;  /* 0x00000400ff113b82 */ /* 0x000ea20000000800 */
[----:B------:R-:W-:Y:S01]  /*04b0*/  VOTEU.ALL UP1, P0 ;  /* 0x00000000003f7886 */ /* 0x000fe20000020000 */
[----:B-1----:R-:W-:Y:S01]  /*04c0*/  @P3 IMAD.MOV.U32 R6, RZ, RZ, R3 ;  /* 0x000000ffff063224 */ /* 0x002fe200078e0003 */
[----:B------:R-:W-:Y:S01]  /*04d0*/  @!UP0 UMOV UR6, 0x400 ;  /* 0x0000040000068882 */ /* 0x000fe20000000000 */
[----:B------:R-:W-:-:S04]  /*04e0*/  @!UP0 UIADD3 UR4, -UR4, 0x100000, URZ ;  /* 0x0010000004048890 */ /* 0x000fc8000fffe13f */
[----:B------:R-:W-:Y:S02]  /*04f0*/  @!UP0 USHF.L.U32 UR5, UR4, 0xb, URZ ;  /* 0x0000000b04058899 */ /* 0x000fe4000800063f */
[----:B------:R-:W-:Y:S01]  /*0500*/  @!UP0 USHF.L.U32 UR4, UR4, 0x1, URZ ;  /* 0x0000000104048899 */ /* 0x000fe2000800063f */
[----:B------:R-:W-:Y:S02]  /*0510*/  @P3 IMAD.MOV.U32 R7, RZ, RZ, RZ ;  /* 0x000000ffff073224 */ /* 0x000fe400078e00ff */
[----:B------:R-:W-:Y:S01]  /*0520*/  IMAD.MOV.U32 R5, RZ, RZ, RZ ;  /* 0x000000ffff057224 */ /* 0x000fe200078e00ff */
[----:B------:R-:W0:Y:S01]  /*0530*/  @!UP0 S2UR UR7, SR_CgaCtaId ;  /* 0x00000000000789c3 */ /* 0x000e220000008800 */
[----:B------:R-:W-:-:S07]  /*0540*/  @P3 IMAD.MOV.U32 R11, RZ, RZ, RZ ;  /* 0x000000ffff0b3224 */ /* 0x000fce00078e00ff */
[----:B------:R-:W1:Y:S01]  /*0550*/  @!P3 LDC R9, c[0x0][0xc] ;  /* 0x00000300ff09bb82 */ /* 0x000e620000000800 */
[----:B--2---:R-:W-:-:S04]  /*0560*/  @P3 IMAD.WIDE.U32 R16, R4, R17, R6 ;  /* 0x0000001104103225 */ /* 0x004fc800078e0006 */
[----:B------:R-:W-:Y:S01]  /*0570*/  @P3 IMAD.IADD R17, R17, 0x1, R11 ;  /* 0x0000000111113824 */ /* 0x000fe200078e020b */
[----:B0-----:R-:W-:Y:S01]  /*0580*/  @!UP0 ULEA UR6, UR7, UR6, 0x18 ;  /* 0x0000000607068291 */ /* 0x001fe2000f8ec03f */
[----:B------:R-:W-:Y:S01]  /*0590*/  VOTEU.ALL UP0, P0 ;  /* 0x00000000003f7886 */ /* 0x000fe20000000000 */
[----:B------:R-:W-:-:S04]  /*05a0*/  ISETP.NE.AND P0, PT, R0, 0x3, PT ;  /* 0x000000030000780c */ /* 0x000fc80003f05270 */
[----:B------:R-:W-:Y:S01]  /*05b0*/  ISETP.EQ.OR P0, PT, R0, RZ, !P0 ;  /* 0x000000ff0000720c */ /* 0x000fe20004702670 */
[----:B-1----:R-:W-:-:S03]  /*05c0*/  @!P3 IMAD.WIDE.U32 R6, R9, R3, R4 ;  /* 0x000000030906b225 */ /* 0x002fc600078e0004 */
[C---:B------:R-:W-:Y:S01]  /*05d0*/  ISETP.EQ.AND P0, PT, R8.reuse, RZ, P0 ;  /* 0x000000ff0800720c */ /* 0x040fe20000702270 */
[----:B------:R-:W-:Y:S01]  /*05e0*/  VIADD R8, R8, 0xffffffff ;  /* 0xffffffff08087836 */ /* 0x000fe20000000000 */
[----:B------:R-:W0:Y:S02]  /*05f0*/  FENCE.VIEW.ASYNC.S ;  /* 0x00000000000073c6 */ /* 0x000e240000000000 */
[----:B0-----:R0:W3:Y:S01]  /*0600*/  @!UP0 SYNCS.EXCH.64 URZ, [UR6+0xa0], UR4 ;  /* 0x0000a004063f85b2 */ /* 0x0010e20008000100 */
[----:B------:R-:W-:Y:S01]  /*0610*/  @!P3 IMAD.MOV.U32 R16, RZ, RZ, R6 ;  /* 0x000000ffff10b224 */ /* 0x000fe200078e0006 */
[----:B------:R-:W-:Y:S01]  /*0620*/  SEL R19, RZ, 0x1, !P0 ;  /* 0x00000001ff137807 */ /* 0x000fe20004000000 */
[----:B------:R-:W-:Y:S01]  /*0630*/  @!P3 IMAD.MOV.U32 R17, RZ, RZ, R7 ;  /* 0x000000ffff11b224 */ /* 0x000fe200078e0007 */
[----:B------:R-:W-:-:S04]  /*0640*/  ISETP.GE.U32.AND P1, PT, R8, 0x2, PT ;  /* 0x000000020800780c */ /* 0x000fc80003f26070 */
[----:B------:R-:W-:Y:S01]  /*0650*/  SEL R19, R19, 0x2, P1 ;  /* 0x0000000213137807 */ /* 0x000fe20000800000 */
[----:B------:R0:W3:Y:S01]  /*0660*/  @!UP1 SYNCS.EXCH.64 URZ, [UR6+0xa8], UR4 ;  /* 0x0000a804063f95b2 */ /* 0x0000e20008000100 */
[----:B------:R-:W-:Y:S01]  /*0670*/  NOP ;  /* 0x0000000000007918 */ /* 0x000fe20000000000 */
[----:B---34-:R-:W-:Y:S06]  /*0680*/  BAR.SYNC.DEFER_BLOCKING 0x0 ;  /* 0x0000000000007b1d */ /* 0x018fec0000010000 */
[----:B------:R-:W-:Y:S05]  /*0690*/  @!P2 BRA `(.L_x_4) ;  /* 0x000000540060a947 */ /* 0x000fea0003800000 */
[----:B------:R-:W-:-:S13]  /*06a0*/  ISETP.GT.U32.AND P0, PT, R8, 0x1, PT ;  /* 0x000000010800780c */ /* 0x000fda0003f04070 */
[----:B0-----:R-:W-:Y:S05]  /*06b0*/  @P0 EXIT ;  /* 0x000000000000094d */ /* 0x001fea0003800000 */
[----:B------:R-:W-:Y:S01]  /*06c0*/  ULDC.64 UR4, c[0x0][0x650] ;  /* 0x0001940000047ab9 */ /* 0x000fe20000000a00 */
[----:B------:R-:W-:Y:S01]  /*06d0*/  PRMT R0, RZ, 0x7610, R0 ;  /* 0x00007610ff007816 */ /* 0x000fe20000000000 */
[----:B------:R-:W-:Y:S01]  /*06e0*/  IMAD.MOV.U32 R57, RZ, RZ, -0x1 ;  /* 0xffffffffff397424 */ /* 0x000fe200078e00ff */
[----:B------:R-:W-:Y:S01]  /*06f0*/  ISETP.GE.U32.AND P0, PT, R16, UR4, PT ;  /* 0x0000000410007c0c */ /* 0x000fe2000bf06070 */
[----:B------:R-:W-:Y:S02]  /*0700*/  IMAD.MOV.U32 R58, RZ, RZ, -0x1 ;  /* 0xffffffffff3a7424 */ /* 0x000fe400078e00ff */
[----:B------:R-:W-:Y:S01]  /*0710*/  IMAD.MOV.U32 R56, RZ, RZ, -0x1 ;  /* 0xffffffffff387424 */ /* 0x000fe200078e00ff */
[----:B------:R-:W-:-:S13]  /*0720*/  ISETP.GE.U32.AND.EX P0, PT, R17, UR5, PT, P0 ;  /* 0x0000000511007c0c */ /* 0x000fda000bf06100 */
[----:B------:R-:W-:Y:S05]  /*0730*/  @P0 BRA `(.L_x_5) ;  /* 0x0000000400540947 */ /* 0x000fea0003800000 */
[----:B------:R-:W0:Y:S01]  /*0740*/  LDC.64 R14, c[0x0][0x628] ;  /* 0x00018a00ff0e7b82 */ /* 0x000e220000000a00 */
[----:B------:R-:W-:Y:S02]  /*0750*/  IMAD.MOV.U32 R6, RZ, RZ, R16 ;  /* 0x000000ffff067224 */ /* 0x000fe400078e0010 */
[----:B------:R-:W-:-:S05]  /*0760*/  IMAD.MOV.U32 R7, RZ, RZ, R17 ;  /* 0x000000ffff077224 */ /* 0x000fca00078e0011 */
[----:B------:R-:W1:Y:S08]  /*0770*/  LDC R0, c[0x0][0x630] ;  /* 0x00018c00ff007b82 */ /* 0x000e700000000800 */
[----:B------:R-:W2:Y:S01]  /*0780*/  LDC.64 R20, c[0x0][0x620] ;  /* 0x00018800ff147b82 */ /* 0x000ea20000000a00 */
[----:B0-----:R-:W-:-:S04]  /*0790*/  ISETP.NE.U32.AND P0, PT, R14, RZ, PT ;  /* 0x000000ff0e00720c */ /* 0x001fc80003f05070 */
[----:B------:R-:W-:-:S13]  /*07a0*/  ISETP.NE.AND.EX P0, PT, R15, RZ, PT, P0 ;  /* 0x000000ff0f00720c */ /* 0x000fda0003f05300 */
[----:B-12---:R-:W-:Y:S05]  /*07b0*/  @!P0 BRA `(.L_x_6) ;  /* 0x0000000000288947 */ /* 0x006fea0003800000 */
[----:B------:R-:W0:Y:S02]  /*07c0*/  LDC R11, c[0x0][0x634] ;  /* 0x00018d00ff0b7b82 */ /* 0x000e240000000800 */
[----:B0-----:R-:W-:-:S05]  /*07d0*/  IADD3 R11, P0, R16, R11, RZ ;  /* 0x0000000b100b7210 */ /* 0x001fca0007f1e0ff */
[----:B------:R-:W-:-:S04]  /*07e0*/  IMAD.X R13, RZ, RZ, R17, P0 ;  /* 0x000000ffff0d7224 */ /* 0x000fc800000e0611 */
[----:B------:R-:W-:-:S04]  /*07f0*/  IMAD.WIDE.U32 R6, R13, R14, RZ ;  /* 0x0000000e0d067225 */ /* 0x000fc800078e00ff */
[----:B------:R-:W-:-:S04]  /*0800*/  IMAD.WIDE.U32 R8, P0, R11, R15, R6 ;  /* 0x0000000f0b087225 */ /* 0x000fc80007800006 */
[----:B------:R-:W-:-:S04]  /*0810*/  IMAD.WIDE.U32 R6, R11, R14, RZ ;  /* 0x0000000e0b067225 */ /* 0x000fc800078e00ff */
[----:B------:R-:W-:Y:S01]  /*0820*/  IMAD.X R11, RZ, RZ, RZ, P0 ;  /* 0x000000ffff0b7224 */ /* 0x000fe200000e06ff */
[----:B------:R-:W-:Y:S01]  /*0830*/  IADD3 RZ, P0, R7, R8, RZ ;  /* 0x0000000807ff7210 */ /* 0x000fe20007f1e0ff */
[----:B------:R-:W-:-:S04]  /*0840*/  IMAD.MOV.U32 R10, RZ, RZ, R9 ;  /* 0x000000ffff0a7224 */ /* 0x000fc800078e0009 */
[----:B------:R-:W-:-:S08]  /*0850*/  IMAD.WIDE.U32.X R6, R13, R15, R10, P0 ;  /* 0x0000000f0d067225 */ /* 0x000fd000000e040a */
.L_x_6:
[-CC-:B------:R-:W-:Y:S01]  /*0860*/  SHF.R.U64 R56, R6, R0.reuse, R7.reuse ;  /* 0x0000000006387219 */ /* 0x180fe20000001207 */
[----:B------:R-:W0:Y:S01]  /*0870*/  LDC R10, c[0x0][0x618] ;  /* 0x00018600ff0a7b82 */ /* 0x000e220000000800 */
[----:B------:R-:W-:Y:S01]  /*0880*/  SHF.R.U32.HI R5, RZ, R0, R7 ;  /* 0x00000000ff057219 */ /* 0x000fe20000011607 */
[----:B------:R-:W-:Y:S01]  /*0890*/  ULDC UR4, c[0x0][0x150] ;  /* 0x0000540000047ab9 */ /* 0x000fe20000000800 */
[----:B------:R-:W-:Y:S02]  /*08a0*/  IADD3 R9, P0, RZ, -R56, RZ ;  /* 0x80000038ff097210 */ /* 0x000fe40007f1e0ff */
[----:B------:R-:W-:-:S03]  /*08b0*/  I2FP.F32.U32 R0, R4 ;  /* 0x0000000400007245 */ /* 0x000fc60000201000 */
[----:B------:R-:W1:Y:S01]  /*08c0*/  LDC.64 R26, c[0x0][0x640] ;  /* 0x00019000ff1a7b82 */ /* 0x000e620000000a00 */
[----:B------:R-:W-:Y:S02]  /*08d0*/  IMAD.X R11, RZ, RZ, ~R5, P0 ;  /* 0x000000ffff0b7224 */ /* 0x000fe400000e0e05 */
[----:B------:R-:W-:Y:S01]  /*08e0*/  FMUL R0, R0, UR4 ;  /* 0x0000000400007c20 */ /* 0x000fe20008400000 */
[----:B------:R-:W-:Y:S01]  /*08f0*/  IMAD.WIDE.U32 R6, R9, R20, R16 ;  /* 0x0000001409067225 */ /* 0x000fe200078e0010 */
[----:B------:R-:W-:-:S03]  /*0900*/  ULDC UR4, c[0x0][0x154] ;  /* 0x0000550000047ab9 */ /* 0x000fc60000000800 */
[----:B------:R-:W-:Y:S01]  /*0910*/  IMAD R8, R11, R20, RZ ;  /* 0x000000140b087224 */ /* 0x000fe200078e02ff */
[----:B------:R-:W2:Y:S01]  /*0920*/  LDC R5, c[0x0][0x144] ;  /* 0x00005100ff057b82 */ /* 0x000ea20000000800 */
[----:B------:R-:W3:Y:S02]  /*0930*/  F2I.U32.TRUNC.NTZ R0, R0 ;  /* 0x0000000000007305 */ /* 0x000ee4000020f000 */
[----:B------:R-:W-:-:S04]  /*0940*/  IMAD R9, R9, R21, R8 ;  /* 0x0000001509097224 */ /* 0x000fc800078e0208 */
[----:B------:R-:W-:Y:S01]  /*0950*/  IMAD.IADD R7, R7, 0x1, R9 ;  /* 0x0000000107077824 */ /* 0x000fe200078e0209 */
[----:B------:R-:W4:Y:S01]  /*0960*/  LDC R12, c[0x0][0x608] ;  /* 0x00018200ff0c7b82 */ /* 0x000f220000000800 */
[----:B------:R-:W-:-:S03]  /*0970*/  IMAD.MOV.U32 R9, RZ, RZ, -0x1 ;  /* 0xffffffffff097424 */ /* 0x000fc600078e00ff */
[-CC-:B0-----:R-:W-:Y:S02]  /*0980*/  SHF.R.U64 R20, R6, R10.reuse, R7.reuse ;  /* 0x0000000a06147219 */ /* 0x181fe40000001207 */
[----:B------:R-:W-:Y:S02]  /*0990*/  I2FP.F32.U32 R6, R3 ;  /* 0x0000000300067245 */ /* 0x000fe40000201000 */
[----:B------:R-:W0:Y:S01]  /*09a0*/  LDC R24, c[0x0][0x658] ;  /* 0x00019600ff187b82 */ /* 0x000e220000000800 */
[----:B-1----:R-:W-:Y:S01]  /*09b0*/  ISETP.NE.U32.AND P0, PT, R26, RZ, PT ;  /* 0x000000ff1a00720c */ /* 0x002fe20003f05070 */
[----:B---3--:R-:W-:Y:S01]  /*09c0*/  IMAD.MOV R8, RZ, RZ, -R0 ;  /* 0x000000ffff087224 */ /* 0x008fe200078e0a00 */
[----:B------:R-:W-:Y:S01]  /*09d0*/  SHF.R.U32.HI R7, RZ, R10, R7 ;  /* 0x0000000aff077219 */ /* 0x000fe20000011607 */
[----:B------:R-:W-:Y:S01]  /*09e0*/  FMUL R6, R6, UR4 ;  /* 0x0000000406067c20 */ /* 0x000fe20008400000 */
[----:B------:R-:W-:-:S03]  /*09f0*/  ISETP.NE.AND.EX P0, PT, R27, RZ, PT, P0 ;  /* 0x000000ff1b00720c */ /* 0x000fc60003f05300 */
[----:B------:R-:W1:Y:S01]  /*0a00*/  LDC R14, c[0x0][0x148] ;  /* 0x00005200ff0e7b82 */ /* 0x000e620000000800 */
[----:B--2---:R-:W-:-:S07]  /*0a10*/  IMAD R0, R5, R8, R4 ;  /* 0x0000000805007224 */ /* 0x004fce00078e0204 */
[----:B------:R-:W2:Y:S01]  /*0a20*/  LDC R22, c[0x0][0x600] ;  /* 0x00018000ff167b82 */ /* 0x000ea20000000800 */
[-CC-:B----4-:R-:W-:Y:S02]  /*0a30*/  SHF.R.U64 R28, R20, R12.reuse, R7.reuse ;  /* 0x0000000c141c7219 */ /* 0x190fe40000001207 */
[----:B------:R-:W-:Y:S01]  /*0a40*/  SHF.R.U32.HI R5, RZ, R12, R7 ;  /* 0x0000000cff057219 */ /* 0x000fe20000011607 */
[----:B------:R-:W-:Y:S01]  /*0a50*/  IMAD.MOV.U32 R7, RZ, RZ, 0x1 ;  /* 0x00000001ff077424 */ /* 0x000fe200078e00ff */
[----:B------:R3:W4:Y:S03]  /*0a60*/  F2I.U32.TRUNC.NTZ R12, R6 ;  /* 0x00000006000c7305 */ /* 0x000726000020f000 */
[----:B------:R-:W1:Y:S01]  /*0a70*/  LDC R15, c[0x0][0x648] ;  /* 0x00019200ff0f7b82 */ /* 0x000e620000000800 */
[-C--:B0-----:R-:W-:Y:S02]  /*0a80*/  SHF.L.U32 R4, R9, R24.reuse, RZ ;  /* 0x0000001809047219 */ /* 0x081fe400000006ff */
[----:B------:R-:W-:-:S02]  /*0a90*/  SHF.R.U64 R30, R28, R24, R5 ;  /* 0x000000181c1e7219 */ /* 0x000fc40000001205 */
[----:B------:R-:W-:Y:S02]  /*0aa0*/  LOP3.LUT R11, RZ, R4, RZ, 0x33, !PT ;  /* 0x00000004ff0b7212 */ /* 0x000fe400078e33ff */
[-C--:B------:R-:W-:Y:S01]  /*0ab0*/  SHF.R.U32.HI R5, RZ, R24.reuse, R5 ;  /* 0x00000018ff057219 */ /* 0x080fe20000011605 */
[----:B------:R-:W0:Y:S01]  /*0ac0*/  LDC R21, c[0x0][0x638] ;  /* 0x00018e00ff157b82 */ /* 0x000e220000000800 */
[----:B------:R-:W-:Y:S01]  /*0ad0*/  SHF.L.U32 R10, R7, R24, RZ ;  /* 0x00000018070a7219 */ /* 0x000fe200000006ff */
[----:B------:R-:W-:-:S06]  /*0ae0*/  IMAD.MOV.U32 R4, RZ, RZ, R30 ;  /* 0x000000ffff047224 */ /* 0x000fcc00078e001e */
[----:B------:R-:W0:Y:S01]  /*0af0*/  LDC R57, c[0x0][0x610] ;  /* 0x00018400ff397b82 */ /* 0x000e220000000800 */
[----:B---34-:R-:W-:Y:S05]  /*0b00*/  @!P0 BRA `(.L_x_7) ;  /* 0x0000000000288947 */ /* 0x018fea0003800000 */
[----:B------:R-:W3:Y:S02]  /*0b10*/  LDC R9, c[0x0][0x64c] ;  /* 0x00019300ff097b82 */ /* 0x000ee40000000800 */
[----:B---3--:R-:W-:-:S05]  /*0b20*/  IADD3 R9, P0, R30, R9, RZ ;  /* 0x000000091e097210 */ /* 0x008fca0007f1e0ff */
        /* <DEDUP_REMOVED lines=8> */
.L_x_7:
[----:B-1----:R-:W-:Y:S01]  /*0bb0*/  SHF.R.U64 R4, R4, R15, R5 ;  /* 0x0000000f04047219 */ /* 0x002fe20000001205 */
[----:B--2---:R-:W-:Y:S01]  /*0bc0*/  VIADD R5, R22, 0xffffffff ;  /* 0xffffffff16057836 */ /* 0x004fe20000000000 */
[----:B------:R-:W-:Y:S01]  /*0bd0*/  LOP3.LUT R11, R28, R11, RZ, 0xc0, !PT ;  /* 0x0000000b1c0b7212 */ /* 0x000fe200078ec0ff */
[----:B------:R-:W-:Y:S02]  /*0be0*/  IMAD.MOV R12, RZ, RZ, -R12 ;  /* 0x000000ffff0c7224 */ /* 0x000fe400078e0a0c */
[----:B------:R-:W-:Y:S02]  /*0bf0*/  IMAD.MOV R6, RZ, RZ, -R4 ;  /* 0x000000ffff067224 */ /* 0x000fe400078e0a04 */
[----:B------:R-:W-:Y:S01]  /*0c00*/  IMAD R11, R10, R4, R11 ;  /* 0x000000040a0b7224 */ /* 0x000fe200078e020b */
[----:B------:R-:W-:Y:S01]  /*0c10*/  LOP3.LUT R4, R20, R5, RZ, 0xc0, !PT ;  /* 0x0000000514047212 */ /* 0x000fe200078ec0ff */
[----:B------:R-:W-:Y:S02]  /*0c20*/  @P3 IMAD R0, R14, R12, R3 ;  /* 0x0000000c0e003224 */ /* 0x000fe400078e0203 */
[----:B0-----:R-:W-:-:S02]  /*0c30*/  IMAD R3, R6, R21, R30 ;  /* 0x0000001506037224 */ /* 0x001fc400078e021e */
[----:B------:R-:W-:Y:S02]  /*0c40*/  IMAD R57, R11, R57, R0 ;  /* 0x000000390b397224 */ /* 0x000fe400078e0200 */
[----:B------:R-:W-:Y:S02]  /*0c50*/  IMAD R4, R3, R22, R4 ;  /* 0x0000001603047224 */ /* 0x000fe400078e0204 */
[----:B------:R-:W-:-:S03]  /*0c60*/  IMAD.MOV.U32 R0, RZ, RZ, 0x1 ;  /* 0x00000001ff007424 */ /* 0x000fc600078e00ff */
[----:B------:R-:W-:Y:S02]  /*0c70*/  SEL R58, R4, R57, !P3 ;  /* 0x00000039043a7207 */ /* 0x000fe40005800000 */
[----:B------:R-:W-:-:S07]  /*0c80*/  SEL R57, R57, R4, !P3 ;  /* 0x0000000439397207 */ /* 0x000fce0005800000 */
.L_x_5:
[----:B------:R-:W-:-:S08]  /*0c90*/  NOP ;  /* 0x0000000000007918 */ /* 0x000fd00000000000 */
[----:B------:R-:W0:Y:S02]  /*0ca0*/  USETMAXREG.TRY_ALLOC.CTAPOOL UP0, 0xe8 ;  /* 0x000000e8000079c8 */ /* 0x000e240008000600 */
[----:B0-----:R-:W-:-:S13]  /*0cb0*/  PLOP3.LUT P0, PT, PT, PT, UP0, 0x80, 0x0 ;  /* 0x000000000000781c */ /* 0x001fda0003f0f008 */
[----:B------:R-:W-:Y:S05]  /*0cc0*/  @!P0 BRA `(.L_x_5) ;  /* 0xfffffffc00f08947 */ /* 0x000fea000383ffff */
[----:B------:R-:W-:Y:S01]  /*0cd0*/  ULDC.64 UR4, c[0x0][0x598] ;  /* 0x0001660000047ab9 */ /* 0x000fe20000000a00 */
[----:B------:R-:W-:Y:S01]  /*0ce0*/  ULDC.64 UR36, c[0x0][0x208] ;  /* 0x0000820000247ab9 */ /* 0x000fe20000000a00 */
[----:B------:R-:W-:-:S04]  /*0cf0*/  ISETP.NE.U32.AND P0, PT, RZ, UR4, PT ;  /* 0x00000004ff007c0c */ /* 0x000fc8000bf05070 */
[----:B------:R-:W-:-:S13]  /*0d00*/  ISETP.NE.AND.EX P0, PT, RZ, UR5, PT, P0 ;  /* 0x00000005ff007c0c */ /* 0x000fda000bf05300 */
[----:B------:R-:W-:Y:S05]  /*0d10*/  @!P0 BRA `(.L_x_8) ;  /* 0x00000000001c8947 */ /* 0x000fea0003800000 */
[----:B------:R-:W0:Y:S02]  /*0d20*/  LDC.64 R4, c[0x0][0x598] ;  /* 0x00016600ff047b82 */ /* 0x000e240000000a00 */
[----:B0-----:R-:W2:Y:S02]  /*0d30*/  LDG.E.64 R4, desc[UR36][R4.64] ;  /* 0x0000002404047981 */ /* 0x001ea4000c1e1b00 */
[----:B--2---:R-:W-:-:S04]  /*0d40*/  ISETP.NE.U32.AND P0, PT, R4, RZ, PT ;  /* 0x000000ff0400720c */ /* 0x004fc80003f05070 */
[----:B------:R-:W-:-:S13]  /*0d50*/  ISETP.NE.AND.EX P0, PT, R5, RZ, PT, P0 ;  /* 0x000000ff0500720c */ /* 0x000fda0003f05300 */
[----:B------:R-:W-:Y:S05]  /*0d60*/  @!P0 BRA `(.L_x_8) ;  /* 0x0000000000088947 */ /* 0x000fea0003800000 */
[----:B------:R0:W5:Y:S01]  /*0d70*/  LD.E R59, desc[UR36][R4.64] ;  /* 0x00000024043b7980 */ /* 0x000162000c101900 */
[----:B------:R-:W-:Y:S05]  /*0d80*/  BRA `(.L_x_9) ;  /* 0x0000000000247947 */ /* 0x000fea0003800000 */
.L_x_8:
[----:B------:R-:W-:Y:S02]  /*0d90*/  ULDC.64 UR4, c[0x0][0x588] ;  /* 0x0001620000047ab9 */ /* 0x000fe40000000a00 */
[----:B------:R-:W-:-:S04]  /*0da0*/  ISETP.NE.U32.AND P0, PT, RZ, UR4, PT ;  /* 0x00000004ff007c0c */ /* 0x000fc8000bf05070 */
[----:B------:R-:W-:-:S13]  /*0db0*/  ISETP.NE.AND.EX P0, PT, RZ, UR5, PT, P0 ;  /* 0x00000005ff007c0c */ /* 0x000fda000bf05300 */
[----:B------:R-:W-:Y:S05]  /*0dc0*/  @!P0 BRA `(.L_x_10) ;  /* 0x00000000000c8947 */ /* 0x000fea0003800000 */
[----:B------:R-:W0:Y:S02]  /*0dd0*/  LDC.64 R4, c[0x0][0x588] ;  /* 0x00016200ff047b82 */ /* 0x000e240000000a00 */
[----:B0-----:R1:W5:Y:S01]  /*0de0*/  LDG.E R59, desc[UR36][R4.64] ;  /* 0x00000024043b7981 */ /* 0x001362000c1e1900 */
[----:B------:R-:W-:Y:S05]  /*0df0*/  BRA `(.L_x_9) ;  /* 0x0000000000087947 */ /* 0x000fea0003800000 */
.L_x_10:
[----:B------:R-:W-:Y:S02]  /*0e00*/  ULDC UR4, c[0x0][0x580] ;  /* 0x0001600000047ab9 */ /* 0x000fe40000000800 */
[----:B------:R-:W-:-:S07]  /*0e10*/  IMAD.U32 R59, RZ, RZ, UR4 ;  /* 0x00000004ff3b7e24 */ /* 0x000fce000f8e00ff */
.L_x_9:
[----:B------:R-:W-:Y:S02]  /*0e20*/  ULDC.64 UR4, c[0x0][0x5a0] ;  /* 0x0001680000047ab9 */ /* 0x000fe40000000a00 */
[----:B------:R-:W-:-:S04]  /*0e30*/  ISETP.NE.U32.AND P0, PT, RZ, UR4, PT ;  /* 0x00000004ff007c0c */ /* 0x000fc8000bf05070 */
[----:B------:R-:W-:-:S13]  /*0e40*/  ISETP.NE.AND.EX P0, PT, RZ, UR5, PT, P0 ;  /* 0x00000005ff007c0c */ /* 0x000fda000bf05300 */
[----:B------:R-:W-:Y:S05]  /*0e50*/  @!P0 BRA `(.L_x_11) ;  /* 0x00000000001c8947 */ /* 0x000fea0003800000 */
[----:B01----:R-:W0:Y:S02]  /*0e60*/  LDC.64 R4, c[0x0][0x5a0] ;  /* 0x00016800ff047b82 */ /* 0x003e240000000a00 */
[----:B0-----:R-:W2:Y:S02]  /*0e70*/  LDG.E.64 R4, desc[UR36][R4.64] ;  /* 0x0000002404047981 */ /* 0x001ea4000c1e1b00 */
[----:B--2---:R-:W-:-:S04]  /*0e80*/  ISETP.NE.U32.AND P0, PT, R4, RZ, PT ;  /* 0x000000ff0400720c */ /* 0x004fc80003f05070 */
[----:B------:R-:W-:-:S13]  /*0e90*/  ISETP.NE.AND.EX P0, PT, R5, RZ, PT, P0 ;  /* 0x000000ff0500720c */ /* 0x000fda0003f05300 */
[----:B------:R-:W-:Y:S05]  /*0ea0*/  @!P0 BRA `(.L_x_11) ;  /* 0x0000000000088947 */ /* 0x000fea0003800000 */
[----:B------:R0:W5:Y:S01]  /*0eb0*/  LD.E R60, desc[UR36][R4.64] ;  /* 0x00000024043c7980 */ /* 0x000162000c101900 */
[----:B------:R-:W-:Y:S05]  /*0ec0*/  BRA `(.L_x_12) ;  /* 0x0000000000247947 */ /* 0x000fea0003800000 */
.L_x_11:
[----:B------:R-:W-:Y:S02]  /*0ed0*/  ULDC.64 UR4, c[0x0][0x590] ;  /* 0x0001640000047ab9 */ /* 0x000fe40000000a00 */
[----:B------:R-:W-:-:S04]  /*0ee0*/  ISETP.NE.U32.AND P0, PT, RZ, UR4, PT ;  /* 0x00000004ff007c0c */ /* 0x000fc8000bf05070 */
[----:B------:R-:W-:-:S13]  /*0ef0*/  ISETP.NE.AND.EX P0, PT, RZ, UR5, PT, P0 ;  /* 0x00000005ff007c0c */ /* 0x000fda000bf05300 */
[----:B------:R-:W-:Y:S05]  /*0f00*/  @!P0 BRA `(.L_x_13) ;  /* 0x00000000000c8947 */ /* 0x000fea0003800000 */
[----:B------:R-:W2:Y:S02]  /*0f10*/  LDC.64 R60, c[0x0][0x590] ;  /* 0x00016400ff3c7b82 */ /* 0x000ea40000000a00 */
[----:B--2---:R2:W5:Y:S01]  /*0f20*/  LDG.E R60, desc[UR36][R60.64] ;  /* 0x000000243c3c7981 */ /* 0x004562000c1e1900 */
[----:B------:R-:W-:Y:S05]  /*0f30*/  BRA `(.L_x_12) ;  /* 0x0000000000087947 */ /* 0x000fea0003800000 */
.L_x_13:
[----:B------:R-:W-:Y:S02]  /*0f40*/  ULDC UR4, c[0x0][0x584] ;  /* 0x0001610000047ab9 */ /* 0x000fe40000000800 */
[----:B------:R-:W-:-:S07]  /*0f50*/  IMAD.U32 R60, RZ, RZ, UR4 ;  /* 0x00000004ff3c7e24 */ /* 0x000fce000f8e00ff */
.L_x_12:
[----:B------:R-:W-:-:S13]  /*0f60*/  LOP3.LUT P0, RZ, R0, 0xff, RZ, 0xc0, !PT ;  /* 0x000000ff00ff7812 */ /* 0x000fda000780c0ff */
[----:B------:R-:W-:Y:S05]  /*0f70*/  @!P0 EXIT ;  /* 0x000000000000894d */ /* 0x000fea0003800000 */
[----:B------:R-:W-:Y:S01]  /*0f80*/  ULDC UR4, c[0x0][0x28c] ;  /* 0x0000a30000047ab9 */ /* 0x000fe20000000800 */
[----:B------:R-:W-:Y:S01]  /*0f90*/  UMOV UR38, URZ ;  /* 0x0000003f00267c82 */ /* 0x000fe20008000000 */
[----:B------:R-:W-:Y:S01]  /*0fa0*/  UIADD3 UR4, UR4, 0x7f, URZ ;  /* 0x0000007f04047890 */ /* 0x000fe2000fffe03f */
[----:B------:R-:W-:-:S03]  /*0fb0*/  UMOV UR39, URZ ;  /* 0x0000003f00277c82 */ /* 0x000fc60008000000 */
[----:B------:R-:W-:-:S04]  /*0fc0*/  USHF.R.S32.HI UR5, URZ, 0x1f, UR4 ;  /* 0x0000001f3f057899 */ /* 0x000fc80008011404 */
[----:B------:R-:W-:-:S04]  /*0fd0*/  ULEA.HI UR5, UR5, UR4, URZ, 0x7 ;  /* 0x0000000405057291 */ /* 0x000fc8000f8f383f */
[----:B------:R-:W-:-:S12]  /*0fe0*/  USHF.R.S32.HI UR40, URZ, 0x7, UR5 ;  /* 0x000000073f287899 */ /* 0x000fd80008011405 */
.L_x_110:
[----:B---3--:R-:W3:Y:S01]  /*0ff0*/  S2R R3, SR_CgaCtaId ;  /* 0x0000000000037919 */ /* 0x008ee20000008800 */
[----:B------:R-:W-:-:S04]  /*1000*/  MOV R0, 0x400 ;  /* 0x0000040000007802 */ /* 0x000fc80000000f00 */
[----:B---3--:R-:W-:-:S05]  /*1010*/  LEA R0, R3, R0, 0x18 ;  /* 0x0000000003007211 */ /* 0x008fca00078ec0ff */
[----:B------:R-:W-:-:S05]  /*1020*/  VIADD R0, R0, 0x800 ;  /* 0x0000080000007836 */ /* 0x000fca0000000000 */
[----:B------:R-:W-:-:S13]  /*1030*/  LOP3.LUT P0, RZ, R0, 0x1bf, RZ, 0xc0, !PT ;  /* 0x000001bf00ff7812 */ /* 0x000fda000780c0ff */
[----:B0---4-:R-:W-:Y:S05]  /*1040*/  @!P0 BRA `(.L_x_14) ;  /* 0x0000000000408947 */ /* 0x011fea0003800000 */
[----:B------:R-:W-:Y:S01]  /*1050*/  MOV R0, 0x0 ;  /* 0x0000000000007802 */ /* 0x000fe20000000f00 */
[----:B------:R-:W-:Y:S01]  /*1060*/  ULDC.64 UR4, c[0x4][0x70] ;  /* 0x01001c0000047ab9 */ /* 0x000fe20000000a00 */
[----:B------:R-:W-:Y:S01]  /*1070*/  ULDC.64 UR6, c[0x4][0x8] ;  /* 0x0100020000067ab9 */ /* 0x000fe20000000a00 */
[----:B01----:R-:W-:Y:S01]  /*1080*/  IMAD.U32 R4, RZ, RZ, UR4 ;  /* 0x00000004ff047e24 */ /* 0x003fe2000f8e00ff */
[----:B------:R0:W1:Y:S01]  /*1090*/  LDC.64 R14, c[0x4][R0] ;  /* 0x01000000000e7b82 */ /* 0x0000620000000a00 */
[----:B------:R-:W-:Y:S01]  /*10a0*/  IMAD.U32 R5, RZ, RZ, UR5 ;  /* 0x00000005ff057e24 */ /* 0x000fe2000f8e00ff */
[----:B------:R-:W-:Y:S01]  /*10b0*/  ULDC.64 UR4, c[0x4][0x78] ;  /* 0x01001e0000047ab9 */ /* 0x000fe20000000a00 */
[----:B------:R-:W-:Y:S02]  /*10c0*/  IMAD.U32 R10, RZ, RZ, UR6 ;  /* 0x00000006ff0a7e24 */ /* 0x000fe4000f8e00ff */
[----:B------:R-:W-:Y:S02]  /*10d0*/  IMAD.U32 R6, RZ, RZ, UR4 ;  /* 0x00000004ff067e24 */ /* 0x000fe4000f8e00ff */
[----:B------:R-:W-:-:S02]  /*10e0*/  IMAD.U32 R7, RZ, RZ, UR5 ;  /* 0x00000005ff077e24 */ /* 0x000fc4000f8e00ff */
[----:B------:R-:W-:Y:S02]  /*10f0*/  IMAD.U32 R11, RZ, RZ, UR7 ;  /* 0x00000007ff0b7e24 */ /* 0x000fe4000f8e00ff */
[----:B------:R-:W-:Y:S02]  /*1100*/  IMAD.MOV.U32 R8, RZ, RZ, 0x70 ;  /* 0x00000070ff087424 */ /* 0x000fe400078e00ff */
[----:B------:R-:W-:Y:S02]  /*1110*/  IMAD.MOV.U32 R12, RZ, RZ, 0x1 ;  /* 0x00000001ff0c7424 */ /* 0x000fe400078e00ff */
[----:B0-----:R-:W-:-:S07]  /*1120*/  IMAD.MOV.U32 R13, RZ, RZ, RZ ;  /* 0x000000ffff0d7224 */ /* 0x001fce00078e00ff */
[----:B------:R-:W-:-:S07]  /*1130*/  LEPC R20, `(.L_x_14) ;  /* 0x000000001014794e */ /* 0x000fce0000000000 */
[----:B-12--5:R-:W-:Y:S05]  /*1140*/  CALL.ABS.NOINC R14 ;  /* 0x000000000e007343 */ /* 0x026fea0003c00000 */
.L_x_14:
[----:B------:R-:W3:Y:S01]  /*1150*/  S2R R3, SR_CgaCtaId ;  /* 0x0000000000037919 */ /* 0x000ee20000008800 */
[----:B------:R-:W-:-:S04]  /*1160*/  MOV R0, 0x400 ;  /* 0x0000040000007802 */ /* 0x000fc80000000f00 */
[----:B---3--:R-:W-:-:S05]  /*1170*/  LEA R0, R3, R0, 0x18 ;  /* 0x0000000003007211 */ /* 0x008fca00078ec0ff */
[----:B------:R-:W-:-:S05]  /*1180*/  VIADD R24, R0, 0x24800 ;  /* 0x0002480000187836 */ /* 0x000fca0000000000 */
[----:B------:R-:W-:-:S13]  /*1190*/  LOP3.LUT P0, RZ, R24, 0x3ff, RZ, 0xc0, !PT ;  /* 0x000003ff18ff7812 */ /* 0x000fda000780c0ff */
[----:B------:R-:W-:Y:S05]  /*11a0*/  @!P0 BRA `(.L_x_15) ;  /* 0x00000000007c8947 */ /* 0x000fea0003800000 */
        /* <DEDUP_REMOVED lines=16> */
.L_x_16:
[----:B------:R-:W0:Y:S01]  /*12b0*/  LDC.64 R22, c[0x4][R22] ;  /* 0x0100000016167b82 */ /* 0x000e220000000a00 */
[----:B------:R-:W-:Y:S01]  /*12c0*/  ULDC.64 UR4, c[0x4][0x70] ;  /* 0x01001c0000047ab9 */ /* 0x000fe20000000a00 */
[----:B------:R-:W-:Y:S01]  /*12d0*/  ULDC.64 UR6, c[0x4][0x10] ;  /* 0x0100040000067ab9 */ /* 0x000fe20000000a00 */
[----:B------:R-:W-:Y:S02]  /*12e0*/  IMAD.U32 R4, RZ, RZ, UR4 ;  /* 0x00000004ff047e24 */ /* 0x000fe4000f8e00ff */
        /* <DEDUP_REMOVED lines=8> */
[----:B------:R-:W-:-:S07]  /*1370*/  IMAD.MOV.U32 R13, RZ, RZ, RZ ;  /* 0x000000ffff0d7224 */ /* 0x000fce00078e00ff */
[----:B------:R-:W-:-:S07]  /*1380*/  LEPC R20, `(.L_x_15) ;  /* 0x000000001014794e */ /* 0x000fce0000000000 */
[----:B0-----:R-:W-:Y:S05]  /*1390*/  CALL.ABS.NOINC R22 ;  /* 0x0000000016007343 */ /* 0x001fea0003c00000 */
.L_x_15:
[----:B------:R-:W-:Y:S01]  /*13a0*/  UMOV UR4, 0xffffffff ;  /* 0xffffffff00047882 */ /* 0x000fe20000000000 */
[----:B------:R-:W-:Y:S02]  /*13b0*/  LOP3.LUT R0, R19, 0x1, RZ, 0xfc, !PT ;  /* 0x0000000113007812 */ /* 0x000fe400078efcff */
[----:B------:R-:W-:Y:S02]  /*13c0*/  LOP3.LUT R13, R18, 0x80, RZ, 0xc0, !PT ;  /* 0x00000080120d7812 */ /* 0x000fe400078ec0ff */
[----:B------:R-:W-:Y:S02]  /*13d0*/  ISETP.NE.AND P0, PT, R0, 0x3, PT ;  /* 0x000000030000780c */ /* 0x000fe40003f05270 */
[----:B------:R-:W-:Y:S01]  /*13e0*/  SHF.R.U32.HI R13, RZ, 0x7, R13 ;  /* 0x00000007ff0d7819 */ /* 0x000fe2000001160d */
[----:B------:R-:W-:Y:S10]  /*13f0*/  BRA.DIV UR4, `(.L_x_17) ;  /* 0x0000006604107947 */ /* 0x000ff4000b800000 */
.L_x_143:
[----:B------:R-:W-:Y:S05]  /*1400*/  @!P0 BRA `(.L_x_18) ;  /* 0x0000000000048947 */ /* 0x000fea0003800000 */
[----:B------:R-:W-:Y:S01]  /*1410*/  BPT.TRAP 0x1 ;  /* 0x000000040000795c */ /* 0x000fe20000300000 */
.L_x_18:
[----:B------:R-:W3:Y:S01]  /*1420*/  S2UR UR5, SR_CgaCtaId ;  /* 0x00000000000579c3 */ /* 0x000ee20000008800 */
[----:B------:R-:W-:Y:S01]  /*1430*/  UMOV UR4, 0x400 ;  /* 0x0000040000047882 */ /* 0x000fe20000000000 */
[----:B------:R-:W-:Y:S02]  /*1440*/  IMAD.U32 R3, RZ, RZ, UR38 ;  /* 0x00000026ff037e24 */ /* 0x000fe4000f8e00ff */
[----:B01----:R-:W-:-:S03]  /*1450*/  IMAD.U32 R5, RZ, RZ, UR39 ;  /* 0x00000027ff057e24 */ /* 0x003fc6000f8e00ff */
[----:B------:R-:W-:Y:S01]  /*1460*/  SHF.L.U32 R3, R3, 0x1f, RZ ;  /* 0x0000001f03037819 */ /* 0x000fe200000006ff */
[----:B---3--:R-:W-:-:S06]  /*1470*/  ULEA UR4, UR5, UR4, 0x18 ;  /* 0x0000000405047291 */ /* 0x008fcc000f8ec03f */
[----:B------:R-:W-:-:S04]  /*1480*/  IMAD.U32 R0, RZ, RZ, UR4 ;  /* 0x00000004ff007e24 */ /* 0x000fc8000f8e00ff */
[----:B------:R-:W-:-:S04]  /*1490*/  IMAD R4, R5, 0x8, R0 ;  /* 0x0000000805047824 */ /* 0x000fc800078e0200 */
[----:B------:R0:W1:Y:S01]  /*14a0*/  SYNCS.PHASECHK.TRANS64.TRYWAIT P1, [R4+URZ], R3 ;  /* 0x00000003040075a7 */ /* 0x000062000802017f */
[----:B------:R-:W-:Y:S05]  /*14b0*/  @!P0 BRA `(.L_x_19) ;  /* 0x0000000000048947 */ /* 0x000fea0003800000 */
[----:B------:R-:W-:Y:S01]  /*14c0*/  BPT.TRAP 0x1 ;  /* 0x000000040000795c */ /* 0x000fe20000300000 */
.L_x_19:
[----:B-1----:R-:W-:Y:S05]  /*14d0*/  @P1 BRA `(.L_x_20) ;  /* 0x0000000000081947 */ /* 0x002fea0003800000 */
[----:B------:R-:W1:Y:S02]  /*14e0*/  SYNCS.PHASECHK.TRANS64.TRYWAIT P1, [R4+URZ], R3 ;  /* 0x00000003040075a7 */ /* 0x000e64000802017f */
[----:B-1----:R-:W-:Y:S05]  /*14f0*/  @!P1 BRA `(.L_x_21) ;  /* 0x0000006000ec9947 */ /* 0x002fea0003800000 */
.L_x_20:
[----:B------:R-:W-:-:S04]  /*1500*/  UIADD3 UR4, UR39, 0x1, URZ ;  /* 0x0000000127047890 */ /* 0x000fc8000fffe03f */
[----:B------:R-:W-:Y:S02]  /*1510*/  UISETP.NE.AND UP0, UPT, UR4, 0x9, UPT ;  /* 0x000000090400788c */ /* 0x000fe4000bf05270 */
[----:B01----:R-:W-:Y:S02]  /*1520*/  IMAD.U32 R3, RZ, RZ, UR4 ;  /* 0x00000004ff037e24 */ /* 0x003fe4000f8e00ff */
[----:B------:R-:W-:Y:S02]  /*1530*/  USEL UR4, URZ, 0x1, UP0 ;  /* 0x000000013f047887 */ /* 0x000fe40008000000 */
[----:B------:R-:W-:Y:S02]  /*1540*/  PLOP3.LUT P1, PT, PT, PT, UP0, 0x80, 0x0 ;  /* 0x000000000000781c */ /* 0x000fe40003f2f008 */
[----:B------:R-:W-:Y:S02]  /*1550*/  ULOP3.LUT UR4, UR38, UR4, URZ, 0x3c, !UPT ;  /* 0x0000000426047292 */ /* 0x000fe4000f8e3c3f */
[----:B------:R-:W-:-:S04]  /*1560*/  SEL R3, R3, RZ, P1 ;  /* 0x000000ff03037207 */ /* 0x000fc80000800000 */
[----:B------:R-:W-:Y:S01]  /*1570*/  IMAD.U32 R72, RZ, RZ, UR4 ;  /* 0x00000004ff487e24 */ /* 0x000fe2000f8e00ff */
[----:B------:R-:W-:Y:S06]  /*1580*/  @!P0 BRA `(.L_x_22) ;  /* 0x0000000000048947 */ /* 0x000fec0003800000 */
[----:B------:R-:W-:Y:S01]  /*1590*/  BPT.TRAP 0x1 ;  /* 0x000000040000795c */ /* 0x000fe20000300000 */
.L_x_22:
[C---:B------:R-:W-:Y:S01]  /*15a0*/  IMAD.SHL.U32 R6, R18.reuse, 0x100, RZ ;  /* 0x0000010012067824 */ /* 0x040fe200078e00ff */
[--C-:B------:R-:W-:Y:S01]  /*15b0*/  SHF.R.U32.HI R4, RZ, 0x2, R18.reuse ;  /* 0x00000002ff047819 */ /* 0x100fe20000011612 */
[----:B------:R-:W-:Y:S01]  /*15c0*/  IMAD.U32 R30, RZ, RZ, UR40 ;  /* 0x00000028ff1e7e24 */ /* 0x000fe2000f8e00ff */
[----:B------:R-:W-:Y:S02]  /*15d0*/  LOP3.LUT R5, R18, 0x2, RZ, 0xc0, !PT ;  /* 0x0000000212057812 */ /* 0x000fe400078ec0ff */
[----:B------:R-:W-:Y:S02]  /*15e0*/  LOP3.LUT R4, R4, 0x7, RZ, 0xc0, !PT ;  /* 0x0000000704047812 */ /* 0x000fe400078ec0ff */
[----:B------:R-:W-:Y:S02]  /*15f0*/  SHF.R.U32.HI R7, RZ, 0x1, R18 ;  /* 0x00000001ff077819 */ /* 0x000fe40000011612 */
[----:B------:R-:W-:Y:S02]  /*1600*/  LOP3.LUT R6, R6, 0x100, RZ, 0xc0, !PT ;  /* 0x0000010006067812 */ /* 0x000fe400078ec0ff */
[----:B------:R-:W-:Y:S01]  /*1610*/  PRMT R4, R5, 0x2104, R4 ;  /* 0x0000210405047816 */ /* 0x000fe20000000004 */
[----:B------:R-:W-:Y:S01]  /*1620*/  IMAD.SHL.U32 R5, R18, 0x40, RZ ;  /* 0x0000004012057824 */ /* 0x000fe200078e00ff */
[----:B------:R-:W-:Y:S01]  /*1630*/  LOP3.LUT R6, R6, 0x30, R7, 0xf8, !PT ;  /* 0x0000003006067812 */ /* 0x000fe200078ef807 */
[C---:B------:R-:W-:Y:S01]  /*1640*/  IMAD.SHL.U32 R7, R18.reuse, 0x20, RZ ;  /* 0x0000002012077824 */ /* 0x040fe200078e00ff */
[----:B------:R-:W-:-:S02]  /*1650*/  LOP3.LUT P1, RZ, R18, 0x20, RZ, 0xc0, !PT ;  /* 0x0000002012ff7812 */ /* 0x000fc4000782c0ff */
[----:B------:R-:W-:Y:S01]  /*1660*/  LOP3.LUT R5, R4, 0x2000, R5, 0xf8, !PT ;  /* 0x0000200004057812 */ /* 0x000fe200078ef805 */
[----:B------:R-:W-:Y:S01]  /*1670*/  IMAD.U32 R4, RZ, RZ, UR39 ;  /* 0x00000027ff047e24 */ /* 0x000fe2000f8e00ff */
[----:B------:R-:W-:Y:S02]  /*1680*/  LOP3.LUT R6, R6, 0x20, R7, 0x78, !PT ;  /* 0x0000002006067812 */ /* 0x000fe400078e7807 */
[----:B------:R-:W-:Y:S02]  /*1690*/  SHF.L.U32 R75, R72, 0x1f, RZ ;  /* 0x0000001f484b7819 */ /* 0x000fe400000006ff */
[----:B------:R-:W-:Y:S01]  /*16a0*/  ISETP.NE.AND P2, PT, R30, 0x1, PT ;  /* 0x000000011e00780c */ /* 0x000fe20003f45270 */
[----:B------:R-:W-:Y:S02]  /*16b0*/  IMAD.IADD R5, R5, 0x1, R6 ;  /* 0x0000000105057824 */ /* 0x000fe400078e0206 */
[----:B------:R-:W-:Y:S02]  /*16c0*/  IMAD R6, R3, 0x8, R0 ;  /* 0x0000000803067824 */ /* 0x000fe400078e0200 */
[----:B------:R-:W-:-:S02]  /*16d0*/  IMAD R7, R4, 0x4000, R5 ;  /* 0x0000400004077824 */ /* 0x000fc400078e0205 */
[----:B------:R-:W-:Y:S02]  /*16e0*/  IMAD.MOV.U32 R4, RZ, RZ, 0x90 ;  /* 0x00000090ff047424 */ /* 0x000fe400078e00ff */
[----:B------:R-:W-:-:S03]  /*16f0*/  IMAD.IADD R7, R0, 0x1, R7 ;  /* 0x0000000100077824 */ /* 0x000fc600078e0207 */
[----:B------:R-:W-:Y:S01]  /*1700*/  SEL R4, R4, 0x70, !P1 ;  /* 0x0000007004047807 */ /* 0x000fe20004800000 */
[----:B------:R0:W1:Y:S01]  /*1710*/  SYNCS.PHASECHK.TRANS64.TRYWAIT P1, [R6+URZ], R75 ;  /* 0x0000004b060075a7 */ /* 0x000062000802017f */
[----:B------:R0:W3:Y:S05]  /*1720*/  LDS.U8 R8, [R7+0x800] ;  /* 0x0008000007087984 */ /* 0x0000ea0000000000 */
[----:B------:R-:W-:Y:S05]  /*1730*/  WARPSYNC.ALL ;  /* 0x0000000000007948 */ /* 0x000fea0003800000 */
[----:B------:R-:W-:Y:S01]  /*1740*/  IMAD.IADD R62, R7, 0x1, R4 ;  /* 0x00000001073e7824 */ /* 0x000fe200078e0204 */
[----:B------:R-:W3:Y:S04]  /*1750*/  LDS.U8 R9, [R7+0x840] ;  /* 0x0008400007097984 */ /* 0x000ee80000000000 */
[----:B------:R-:W-:Y:S04]  /*1760*/  LDS.U8 R10, [R7+0x808] ;  /* 0x00080800070a7984 */ /* 0x000fe80000000000 */
[----:B------:R-:W4:Y:S04]  /*1770*/  LDS.U8 R15, [R7+0x848] ;  /* 0x00084800070f7984 */ /* 0x000f280000000000 */
[----:B------:R-:W-:Y:S04]  /*1780*/  LDS.U8 R12, [R7+0xc00] ;  /* 0x000c0000070c7984 */ /* 0x000fe80000000000 */
[----:B------:R-:W2:Y:S04]  /*1790*/  LDS.U8 R23, [R7+0xc40] ;  /* 0x000c400007177984 */ /* 0x000ea80000000000 */
[----:B------:R-:W-:Y:S04]  /*17a0*/  LDS.U8 R14, [R7+0xc08] ;  /* 0x000c0800070e7984 */ /* 0x000fe80000000000 */
[----:B------:R-:W0:Y:S04]  /*17b0*/  LDS.U8 R29, [R7+0xc48] ;  /* 0x000c4800071d7984 */ /* 0x000e280000000000 */
[----:B------:R-:W-:Y:S04]  /*17c0*/  LDS.U8 R20, [R7+0x1000] ;  /* 0x0010000007147984 */ /* 0x000fe80000000000 */
[----:B------:R-:W1:Y:S04]  /*17d0*/  LDS.U8 R33, [R7+0x1040] ;  /* 0x0010400007217984 */ /* 0x000e680000000000 */
[----:B------:R-:W-:Y:S04]  /*17e0*/  LDS.U8 R22, [R7+0x1008] ;  /* 0x0010080007167984 */ /* 0x000fe80000000000 */
[----:B------:R-:W1:Y:S01]  /*17f0*/  LDS.U8 R39, [R7+0x1048] ;  /* 0x0010480007277984 */ /* 0x000e620000000000 */
[----:B---3--:R-:W-:-:S03]  /*1800*/  PRMT R8, R9, 0x7604, R8 ;  /* 0x0000760409087816 */ /* 0x008fc60000000008 */
[----:B------:R-:W-:Y:S04]  /*1810*/  LDS.U8 R26, [R7+0x1400] ;  /* 0x00140000071a7984 */ /* 0x000fe80000000000 */
[----:B------:R-:W3:Y:S01]  /*1820*/  LDS.U8 R45, [R7+0x1440] ;  /* 0x00144000072d7984 */ /* 0x000ee20000000000 */
[----:B----4-:R-:W-:-:S03]  /*1830*/  PRMT R10, R15, 0x7604, R10 ;  /* 0x000076040f0a7816 */ /* 0x010fc6000000000a */
[----:B------:R-:W-:Y:S04]  /*1840*/  LDS.U8 R28, [R7+0x1408] ;  /* 0x00140800071c7984 */ /* 0x000fe80000000000 */
[----:B------:R-:W4:Y:S01]  /*1850*/  LDS.U8 R51, [R7+0x1448] ;  /* 0x0014480007337984 */ /* 0x000f220000000000 */
[----:B--2---:R-:W-:-:S03]  /*1860*/  PRMT R12, R23, 0x7604, R12 ;  /* 0x00007604170c7816 */ /* 0x004fc6000000000c */
[----:B------:R-:W2:Y:S04]  /*1870*/  LDS.U8 R11, [R62+0x800] ;  /* 0x000800003e0b7984 */ /* 0x000ea80000000000 */
[----:B------:R-:W2:Y:S01]  /*1880*/  LDS.U8 R21, [R62+0x808] ;  /* 0x000808003e157984 */ /* 0x000ea20000000000 */
[----:B0-----:R-:W-:-:S03]  /*1890*/  PRMT R14, R29, 0x7604, R14 ;  /* 0x000076041d0e7816 */ /* 0x001fc6000000000e */
[----:B------:R-:W0:Y:S04]  /*18a0*/  LDS.U8 R25, [R62+0xc00] ;  /* 0x000c00003e197984 */ /* 0x000e280000000000 */
[----:B------:R-:W0:Y:S01]  /*18b0*/  LDS.U8 R31, [R62+0xc08] ;  /* 0x000c08003e1f7984 */ /* 0x000e220000000000 */
[----:B-1----:R-:W-:-:S03]  /*18c0*/  PRMT R20, R33, 0x7604, R20 ;  /* 0x0000760421147816 */ /* 0x002fc60000000014 */
[----:B------:R-:W1:Y:S04]  /*18d0*/  LDS.U8 R35, [R62+0x1000] ;  /* 0x001000003e237984 */ /* 0x000e680000000000 */
[----:B------:R-:W1:Y:S01]  /*18e0*/  LDS.U8 R41, [R62+0x1008] ;  /* 0x001008003e297984 */ /* 0x000e620000000000 */
[----:B------:R-:W-:-:S03]  /*18f0*/  PRMT R22, R39, 0x7604, R22 ;  /* 0x0000760427167816 */ /* 0x000fc60000000016 */
[----:B------:R-:W1:Y:S04]  /*1900*/  LDS.U8 R47, [R62+0x1400] ;  /* 0x001400003e2f7984 */ /* 0x000e680000000000 */
[----:B------:R-:W1:Y:S01]  /*1910*/  LDS.U8 R53, [R62+0x1408] ;  /* 0x001408003e357984 */ /* 0x000e620000000000 */
[----:B---3--:R-:W-:-:S03]  /*1920*/  PRMT R26, R45, 0x7604, R26 ;  /* 0x000076042d1a7816 */ /* 0x008fc6000000001a */
[----:B------:R-:W3:Y:S04]  /*1930*/  LDS.U8 R13, [R62+0x840] ;  /* 0x000840003e0d7984 */ /* 0x000ee80000000000 */
[----:B------:R-:W3:Y:S01]  /*1940*/  LDS.U8 R65, [R62+0x848] ;  /* 0x000848003e417984 */ /* 0x000ee20000000000 */
[----:B----4-:R-:W-:-:S03]  /*1950*/  PRMT R28, R51, 0x7604, R28 ;  /* 0x00007604331c7816 */ /* 0x010fc6000000001c */
[----:B------:R-:W4:Y:S01]  /*1960*/  LDS.U8 R27, [R62+0xc40] ;  /* 0x000c40003e1b7984 */ /* 0x000f220000000000 */
[----:B--2---:R-:W-:-:S03]  /*1970*/  PRMT R8, R11, 0x7054, R8 ;  /* 0x000070540b087816 */ /* 0x004fc60000000008 */
[----:B------:R-:W2:Y:S01]  /*1980*/  LDS.U8 R67, [R62+0xc48] ;  /* 0x000c48003e437984 */ /* 0x000ea20000000000 */
[----:B------:R-:W-:-:S03]  /*1990*/  PRMT R10, R21, 0x7054, R10 ;  /* 0x00007054150a7816 */ /* 0x000fc6000000000a */
[----:B------:R-:W2:Y:S01]  /*19a0*/  LDS.U8 R37, [R62+0x1040] ;  /* 0x001040003e257984 */ /* 0x000ea20000000000 */
[----:B0-----:R-:W-:-:S03]  /*19b0*/  PRMT R12, R25, 0x7054, R12 ;  /* 0x00007054190c7816 */ /* 0x001fc6000000000c */
[----:B------:R-:W0:Y:S01]  /*19c0*/  LDS.U8 R43, [R62+0x1048] ;  /* 0x001048003e2b7984 */ /* 0x000e220000000000 */
[----:B------:R-:W-:-:S03]  /*19d0*/  PRMT R14, R31, 0x7054, R14 ;  /* 0x000070541f0e7816 */ /* 0x000fc6000000000e */
[----:B------:R-:W0:Y:S01]  /*19e0*/  LDS.U8 R49, [R62+0x1440] ;  /* 0x001440003e317984 */ /* 0x000e220000000000 */
[----:B-1----:R-:W-:-:S03]  /*19f0*/  PRMT R20, R35, 0x7054, R20 ;  /* 0x0000705423147816 */ /* 0x002fc60000000014 */
[----:B------:R-:W1:Y:S01]  /*1a00*/  LDS.U8 R55, [R62+0x1448] ;  /* 0x001448003e377984 */ /* 0x000e620000000000 */
[----:B------:R-:W-:Y:S02]  /*1a10*/  PRMT R22, R41, 0x7054, R22 ;  /* 0x0000705429167816 */ /* 0x000fe40000000016 */
[----:B------:R-:W-:Y:S02]  /*1a20*/  PRMT R26, R47, 0x7054, R26 ;  /* 0x000070542f1a7816 */ /* 0x000fe4000000001a */
[----:B------:R-:W-:Y:S02]  /*1a30*/  PRMT R28, R53, 0x7054, R28 ;  /* 0x00007054351c7816 */ /* 0x000fe4000000001c */
[----:B---3--:R-:W-:Y:S02]  /*1a40*/  PRMT R64, R13, 0x654, R8 ;  /* 0x000006540d407816 */ /* 0x008fe40000000008 */
[----:B------:R-:W-:Y:S02]  /*1a50*/  PRMT R65, R65, 0x654, R10 ;  /* 0x0000065441417816 */ /* 0x000fe4000000000a */
[----:B----4-:R-:W-:-:S02]  /*1a60*/  PRMT R66, R27, 0x654, R12 ;  /* 0x000006541b427816 */ /* 0x010fc4000000000c */
[----:B--2---:R-:W-:Y:S02]  /*1a70*/  PRMT R67, R67, 0x654, R14 ;  /* 0x0000065443437816 */ /* 0x004fe4000000000e */
[----:B------:R-:W-:Y:S02]  /*1a80*/  PRMT R68, R37, 0x654, R20 ;  /* 0x0000065425447816 */ /* 0x000fe40000000014 */
[----:B0-----:R-:W-:Y:S02]  /*1a90*/  PRMT R69, R43, 0x654, R22 ;  /* 0x000006542b457816 */ /* 0x001fe40000000016 */
[----:B------:R-:W-:Y:S02]  /*1aa0*/  PRMT R70, R49, 0x654, R26 ;  /* 0x0000065431467816 */ /* 0x000fe4000000001a */
[----:B-1----:R-:W-:Y:S02]  /*1ab0*/  PRMT R71, R55, 0x654, R28 ;  /* 0x0000065437477816 */ /* 0x002fe4000000001c */
[----:B------:R-:W-:Y:S01]  /*1ac0*/  R2UR UR4, R24 ;  /* 0x00000000180472ca */ /* 0x000fe200000e0000 */
[----:B------:R-:W-:Y:S01]  /*1ad0*/  UMOV UR7, 0x40000040 ;  /* 0x4000004000077882 */ /* 0x000fe20000000000 */
[----:B------:R-:W-:-:S11]  /*1ae0*/  WARPGROUP.ARRIVE ;  /* 0x00000000000079c5 */ /* 0x000fd60000000000 */
[----:B------:R-:W-:-:S04]  /*1af0*/  USHF.R.U32.HI UR4, URZ, 0x4, UR4 ;  /* 0x000000043f047899 */ /* 0x000fc80008011604 */
[----:B------:R-:W-:-:S04]  /*1b00*/  ULOP3.LUT UR4, UR4, 0x3fff, URZ, 0xc0, !UPT ;  /* 0x00003fff04047892 */ /* 0x000fc8000f8ec03f */
[----:B------:R-:W-:-:S04]  /*1b10*/  ULOP3.LUT UR5, UR4, 0x10000, URZ, 0xfc, !UPT ;  /* 0x0001000004057892 */ /* 0x000fc8000f8efc3f */
[----:B------:R-:W-:-:S07]  /*1b20*/  ULEA UR4, UR39, UR5, 0x9 ;  /* 0x0000000527047291 */ /* 0x000fce000f8e483f */
[----:B------:R-:W-:Y:S02]  /*1b30*/  UMOV UR6, UR4 ;  /* 0x0000000400067c82 */ /* 0x000fe40008000000 */
[----:B------:R-:W-:Y:S01]  /*1b40*/  IGMMA.64x64x32.S8.S8 R24, R64, gdesc[UR4], RZ, !UPT, gsb0 ;  /* 0x01e0000440187df1 */ /* 0x000fe2000c0410ff */
[----:B------:R-:W-:Y:S01]  /*1b50*/  UIADD3 UR6, UR4, 0x2, URZ ;  /* 0x0000000204067890 */ /* 0x000fe2000fffe03f */
[----:B------:R-:W-:Y:S01]  /*1b60*/  UMOV UR7, 0x40000040 ;  /* 0x4000004000077882 */ /* 0x000fe20000000000 */
[----:B------:R-:W-:Y:S02]  /*1b70*/  WARPGROUP.DEPBAR.LE gsb0, 0x0 ;  /* 0x00008000000079c5 */ /* 0x000fe40000010000 */
[----:B------:R-:W-:-:S06]  /*1b80*/  WARPGROUP.ARRIVE ;  /* 0x00000000000079c5 */ /* 0x000fcc0000000000 */
[----:B------:R-:W-:Y:S01]  /*1b90*/  IGMMA.64x64x32.S8.S8 R24, R68, gdesc[UR4], R24, gsb0 ;  /* 0x01e0000444187df1 */ /* 0x000fe20008041018 */
[----:B------:R-:W-:Y:S01]  /*1ba0*/  UIADD3 UR6, UR4, 0x4, URZ ;  /* 0x0000000404067890 */ /* 0x000fe2000fffe03f */
[----:B------:R-:W-:Y:S01]  /*1bb0*/  UMOV UR7, 0x40000040 ;  /* 0x4000004000077882 */ /* 0x000fe20000000000 */
[----:B------:R-:W-:Y:S01]  /*1bc0*/  UIADD3 UR4, UR4, 0x6, URZ ;  /* 0x0000000604047890 */ /* 0x000fe2000fffe03f */
[----:B------:R-:W-:Y:S02]  /*1bd0*/  WARPGROUP.DEPBAR.LE gsb0, 0x0 ;  /* 0x00008000000079c5 */ /* 0x000fe40000010000 */
[----:B------:R-:W-:Y:S04]  /*1be0*/  LDS.U8 R12, [R7+0x1c00] ;  /* 0x001c0000070c7984 */ /* 0x000fe80000000000 */
[----:B------:R-:W0:Y:S04]  /*1bf0*/  LDS.U8 R23, [R7+0x1c40] ;  /* 0x001c400007177984 */ /* 0x000e280000000000 */
[----:B------:R-:W-:Y:S04]  /*1c00*/  LDS.U8 R8, [R7+0x1800] ;  /* 0x0018000007087984 */ /* 0x000fe80000000000 */
[----:B------:R-:W1:Y:S04]  /*1c10*/  LDS.U8 R9, [R7+0x1840] ;  /* 0x0018400007097984 */ /* 0x000e680000000000 */
[----:B------:R-:W-:Y:S04]  /*1c20*/  LDS.U8 R10, [R7+0x1808] ;  /* 0x00180800070a7984 */ /* 0x000fe80000000000 */
[----:B------:R-:W2:Y:S04]  /*1c30*/  LDS.U8 R15, [R7+0x1848] ;  /* 0x00184800070f7984 */ /* 0x000ea80000000000 */
[----:B------:R-:W-:Y:S04]  /*1c40*/  LDS.U8 R14, [R7+0x1c08] ;  /* 0x001c0800070e7984 */ /* 0x000fe80000000000 */
[----:B------:R-:W3:Y:S04]  /*1c50*/  LDS.U8 R69, [R7+0x1c48] ;  /* 0x001c480007457984 */ /* 0x000ee80000000000 */
[----:B------:R-:W4:Y:S04]  /*1c60*/  LDS.U8 R63, [R62+0x1c00] ;  /* 0x001c00003e3f7984 */ /* 0x000f280000000000 */
[----:B------:R-:W4:Y:S04]  /*1c70*/  LDS.U8 R11, [R62+0x1800] ;  /* 0x001800003e0b7984 */ /* 0x000f280000000000 */
[----:B------:R-:W4:Y:S04]  /*1c80*/  LDS.U8 R21, [R62+0x1808] ;  /* 0x001808003e157984 */ /* 0x000f280000000000 */
[----:B------:R-:W4:Y:S01]  /*1c90*/  LDS.U8 R71, [R62+0x1c08] ;  /* 0x001c08003e477984 */ /* 0x000f220000000000 */
[----:B0-----:R-:W-:-:S03]  /*1ca0*/  PRMT R12, R23, 0x7604, R12 ;  /* 0x00007604170c7816 */ /* 0x001fc6000000000c */
[----:B------:R-:W0:Y:S04]  /*1cb0*/  LDS.U8 R67, [R62+0x1c40] ;  /* 0x001c40003e437984 */ /* 0x000e280000000000 */
[----:B------:R-:W0:Y:S01]  /*1cc0*/  LDS.U8 R13, [R62+0x1840] ;  /* 0x001840003e0d7984 */ /* 0x000e220000000000 */
[----:B-1----:R-:W-:-:S03]  /*1cd0*/  PRMT R8, R9, 0x7604, R8 ;  /* 0x0000760409087816 */ /* 0x002fc60000000008 */
[----:B------:R-:W1:Y:S04]  /*1ce0*/  LDS.U8 R65, [R62+0x1848] ;  /* 0x001848003e417984 */ /* 0x000e680000000000 */
[----:B------:R-:W1:Y:S01]  /*1cf0*/  LDS.U8 R73, [R62+0x1c48] ;  /* 0x001c48003e497984 */ /* 0x000e620000000000 */
[----:B--2---:R-:W-:Y:S02]  /*1d00*/  PRMT R10, R15, 0x7604, R10 ;  /* 0x000076040f0a7816 */ /* 0x004fe4000000000a */
[----:B---3--:R-:W-:Y:S02]  /*1d10*/  PRMT R14, R69, 0x7604, R14 ;  /* 0x00007604450e7816 */ /* 0x008fe4000000000e */
[----:B----4-:R-:W-:Y:S02]  /*1d20*/  PRMT R12, R63, 0x7054, R12 ;  /* 0x000070543f0c7816 */ /* 0x010fe4000000000c */
[----:B------:R-:W-:-:S02]  /*1d30*/  PRMT R8, R11, 0x7054, R8 ;  /* 0x000070540b087816 */ /* 0x000fc40000000008 */
[----:B------:R-:W-:Y:S02]  /*1d40*/  PRMT R10, R21, 0x7054, R10 ;  /* 0x00007054150a7816 */ /* 0x000fe4000000000a */
[----:B------:R-:W-:Y:S02]  /*1d50*/  PRMT R14, R71, 0x7054, R14 ;  /* 0x00007054470e7816 */ /* 0x000fe4000000000e */
[----:B0-----:R-:W-:Y:S02]  /*1d60*/  PRMT R66, R67, 0x654, R12 ;  /* 0x0000065443427816 */ /* 0x001fe4000000000c */
[----:B------:R-:W-:Y:S02]  /*1d70*/  PRMT R64, R13, 0x654, R8 ;  /* 0x000006540d407816 */ /* 0x000fe40000000008 */
[----:B-1----:R-:W-:Y:S02]  /*1d80*/  PRMT R65, R65, 0x654, R10 ;  /* 0x0000065441417816 */ /* 0x002fe4000000000a */
[----:B------:R-:W-:-:S04]  /*1d90*/  PRMT R67, R73, 0x654, R14 ;  /* 0x0000065449437816 */ /* 0x000fc8000000000e */
[----:B------:R-:W-:-:S06]  /*1da0*/  WARPGROUP.ARRIVE ;  /* 0x00000000000079c5 */ /* 0x000fcc0000000000 */
[----:B------:R-:W-:Y:S01]  /*1db0*/  IGMMA.64x64x32.S8.S8 R24, R64, gdesc[UR4], R24, gsb0 ;  /* 0x01e0000440187df1 */ /* 0x000fe20008041018 */
[----:B------:R-:W-:Y:S01]  /*1dc0*/  UMOV UR6, UR4 ;  /* 0x0000000400067c82 */ /* 0x000fe20008000000 */
[----:B------:R-:W-:Y:S01]  /*1dd0*/  UMOV UR7, 0x40000040 ;  /* 0x4000004000077882 */ /* 0x000fe20000000000 */
        /* <DEDUP_REMOVED lines=30> */
[----:B------:R-:W-:Y:S03]  /*1fc0*/  IGMMA.64x64x32.S8.S8 R24, R64, gdesc[UR4], R24, gsb0 ;  /* 0x01e0000440187df1 */ /* 0x000fe60008041018 */
[----:B------:R-:W-:Y:S02]  /*1fd0*/  WARPGROUP.DEPBAR.LE gsb0, 0x0 ;  /* 0x00008000000079c5 */ /* 0x000fe40000010000 */
[----:B------:R-:W-:Y:S05]  /*1fe0*/  @!P2 BRA `(.L_x_23) ;  /* 0x000000140070a947 */ /* 0x000fea0003800000 */
[----:B------:R-:W-:Y:S05]  /*1ff0*/  @!P0 BRA `(.L_x_24) ;  /* 0x0000000000048947 */ /* 0x000fea0003800000 */
[----:B------:R-:W-:Y:S01]  /*2000*/  BPT.TRAP 0x1 ;  /* 0x000000040000795c */ /* 0x000fe20000300000 */
.L_x_24:
[----:B------:R-:W-:-:S05]  /*2010*/  IMAD.SHL.U32 R14, R3, 0x4000, RZ ;  /* 0x00004000030e7824 */ /* 0x000fca00078e00ff */
[----:B------:R-:W-:-:S05]  /*2020*/  IADD3 R7, R0, R14, R5 ;  /* 0x0000000e00077210 */ /* 0x000fca0007ffe005 */
[----:B------:R-:W-:Y:S01]  /*2030*/  IMAD.IADD R20, R4, 0x1, R7 ;  /* 0x0000000104147824 */ /* 0x000fe200078e0207 */
[----:B------:R-:W-:Y:S06]  /*2040*/  @P1 BRA `(.L_x_25) ;  /* 0x0000000000081947 */ /* 0x000fec0003800000 */
[----:B------:R-:W0:Y:S02]  /*2050*/  SYNCS.PHASECHK.TRANS64.TRYWAIT P1, [R6+URZ], R75 ;  /* 0x0000004b060075a7 */ /* 0x000e24000802017f */
[----:B0-----:R-:W-:Y:S05]  /*2060*/  @!P1 BRA `(.L_x_26) ;  /* 0x0000005800249947 */ /* 0x001fea0003800000 */
.L_x_25:
[----:B0-----:R-:W-:Y:S01]  /*2070*/  LDS.U8 R6, [R7+0x800] ;  /* 0x0008000007067984 */ /* 0x001fe20000000000 */
[----:B------:R-:W0:Y:S03]  /*2080*/  LDC R22, c[0x0][0x28c] ;  /* 0x0000a300ff167b82 */ /* 0x000e260000000800 */
[----:B------:R-:W1:Y:S04]  /*2090*/  LDS.U8 R9, [R7+0x840] ;  /* 0x0008400007097984 */ /* 0x000e680000000000 */
[----:B------:R-:W-:Y:S04]  /*20a0*/  LDS.U8 R8, [R7+0x808] ;  /* 0x0008080007087984 */ /* 0x000fe80000000000 */
[----:B------:R-:W2:Y:S04]  /*20b0*/  LDS.U8 R15, [R7+0x848] ;  /* 0x00084800070f7984 */ /* 0x000ea80000000000 */
[----:B------:R-:W-:Y:S04]  /*20c0*/  LDS.U8 R10, [R7+0xc00] ;  /* 0x000c0000070a7984 */ /* 0x000fe80000000000 */
[----:B------:R-:W3:Y:S04]  /*20d0*/  LDS.U8 R63, [R7+0xc40] ;  /* 0x000c4000073f7984 */ /* 0x000ee80000000000 */
[----:B------:R-:W-:Y:S01]  /*20e0*/  LDS.U8 R12, [R7+0xc08] ;  /* 0x000c0800070c7984 */ /* 0x000fe20000000000 */
[----:B0-----:R-:W-:-:S03]  /*20f0*/  ISETP.GE.AND P1, PT, R22, 0x101, PT ;  /* 0x000001011600780c */ /* 0x001fc60003f26270 */
[----:B------:R-:W0:Y:S04]  /*2100*/  LDS.U8 R69, [R7+0xc48] ;  /* 0x000c480007457984 */ /* 0x000e280000000000 */
[----:B------:R-:W4:Y:S04]  /*2110*/  LDS.U8 R11, [R20+0x800] ;  /* 0x00080000140b7984 */ /* 0x000f280000000000 */
[----:B------:R-:W4:Y:S04]  /*2120*/  LDS.U8 R21, [R20+0x808] ;  /* 0x0008080014157984 */ /* 0x000f280000000000 */
[----:B------:R-:W4:Y:S04]  /*2130*/  LDS.U8 R65, [R20+0xc00] ;  /* 0x000c000014417984 */ /* 0x000f280000000000 */
[----:B------:R-:W4:Y:S01]  /*2140*/  LDS.U8 R71, [R20+0xc08] ;  /* 0x000c080014477984 */ /* 0x000f220000000000 */
[----:B-1----:R-:W-:Y:S01]  /*2150*/  PRMT R6, R9, 0x7604, R6 ;  /* 0x0000760409067816 */ /* 0x002fe20000000006 */
[----:B------:R-:W-:-:S02]  /*2160*/  IMAD.U32 R9, RZ, RZ, UR39 ;  /* 0x00000027ff097e24 */ /* 0x000fc4000f8e00ff */
[----:B------:R-:W1:Y:S04]  /*2170*/  LDS.U8 R13, [R20+0x840] ;  /* 0x00084000140d7984 */ /* 0x000e680000000000 */
[----:B------:R-:W1:Y:S01]  /*2180*/  LDS.U8 R23, [R20+0x848] ;  /* 0x0008480014177984 */ /* 0x000e620000000000 */
[----:B--2---:R-:W-:-:S03]  /*2190*/  PRMT R8, R15, 0x7604, R8 ;  /* 0x000076040f087816 */ /* 0x004fc60000000008 */
[----:B------:R-:W2:Y:S04]  /*21a0*/  LDS.U8 R67, [R20+0xc40] ;  /* 0x000c400014437984 */ /* 0x000ea80000000000 */
[----:B------:R-:W2:Y:S01]  /*21b0*/  LDS.U8 R73, [R20+0xc48] ;  /* 0x000c480014497984 */ /* 0x000ea20000000000 */
[----:B---3--:R-:W-:Y:S02]  /*21c0*/  PRMT R10, R63, 0x7604, R10 ;  /* 0x000076043f0a7816 */ /* 0x008fe4000000000a */
[----:B0-----:R-:W-:Y:S02]  /*21d0*/  PRMT R12, R69, 0x7604, R12 ;  /* 0x00007604450c7816 */ /* 0x001fe4000000000c */
[----:B----4-:R-:W-:Y:S02]  /*21e0*/  PRMT R6, R11, 0x7054, R6 ;  /* 0x000070540b067816 */ /* 0x010fe40000000006 */
[----:B------:R-:W-:-:S02]  /*21f0*/  PRMT R8, R21, 0x7054, R8 ;  /* 0x0000705415087816 */ /* 0x000fc40000000008 */
[----:B------:R-:W-:Y:S02]  /*2200*/  PRMT R10, R65, 0x7054, R10 ;  /* 0x00007054410a7816 */ /* 0x000fe4000000000a */
[----:B------:R-:W-:Y:S02]  /*2210*/  PRMT R12, R71, 0x7054, R12 ;  /* 0x00007054470c7816 */ /* 0x000fe4000000000c */
[----:B-1----:R-:W-:Y:S02]  /*2220*/  PRMT R68, R13, 0x654, R6 ;  /* 0x000006540d447816 */ /* 0x002fe40000000006 */
[----:B------:R-:W-:Y:S02]  /*2230*/  PRMT R69, R23, 0x654, R8 ;  /* 0x0000065417457816 */ /* 0x000fe40000000008 */
[----:B--2---:R-:W-:Y:S02]  /*2240*/  PRMT R70, R67, 0x654, R10 ;  /* 0x0000065443467816 */ /* 0x004fe4000000000a */
[----:B------:R-:W-:Y:S01]  /*2250*/  PRMT R71, R73, 0x654, R12 ;  /* 0x0000065449477816 */ /* 0x000fe2000000000c */
[----:B------:R-:W-:Y:S06]  /*2260*/  @!P1 BRA `(.L_x_27) ;  /* 0x0000000800e49947 */ /* 0x000fec0003800000 */
[----:B------:R-:W-:Y:S01]  /*2270*/  R2UR UR7, R3 ;  /* 0x00000000030772ca */ /* 0x000fe200000e0000 */
[----:B------:R-:W-:Y:S01]  /*2280*/  UIADD3 UR4, UR40, -0x1, URZ ;  /* 0xffffffff28047890 */ /* 0x000fe2000fffe03f */
[----:B------:R-:W-:-:S05]  /*2290*/  IMAD.U32 R9, RZ, RZ, UR39 ;  /* 0x00000027ff097e24 */ /* 0x000fca000f8e00ff */
[----:B------:R-:W-:-:S08]  /*22a0*/  IMAD.U32 R6, RZ, RZ, UR4 ;  /* 0x00000004ff067e24 */ /* 0x000fd0000f8e00ff */
.L_x_35:
[----:B------:R-:W-:-:S04]  /*22b0*/  UIADD3 UR4, UR7, 0x1, URZ ;  /* 0x0000000107047890 */ /* 0x000fc8000fffe03f */
[----:B------:R-:W-:-:S04]  /*22c0*/  UISETP.NE.AND UP0, UPT, UR4, 0x9, UPT ;  /* 0x000000090400788c */ /* 0x000fc8000bf05270 */
[----:B------:R-:W-:Y:S02]  /*22d0*/  USEL UR6, URZ, 0x1, UP0 ;  /* 0x000000013f067887 */ /* 0x000fe40008000000 */
[----:B------:R-:W-:-:S04]  /*22e0*/  USEL UR4, UR4, URZ, UP0 ;  /* 0x0000003f04047287 */ /* 0x000fc80008000000 */
[----:B------:R-:W-:Y:S02]  /*22f0*/  LOP3.LUT R72, R72, UR6, RZ, 0x3c, !PT ;  /* 0x0000000648487c12 */ /* 0x000fe4000f8e3cff */
[----:B------:R-:W-:Y:S01]  /*2300*/  IMAD.U32 R3, RZ, RZ, UR4 ;  /* 0x00000004ff037e24 */ /* 0x000fe2000f8e00ff */
[----:B------:R-:W-:Y:S06]  /*2310*/  @!P0 BRA `(.L_x_28) ;  /* 0x0000000000048947 */ /* 0x000fec0003800000 */
[----:B------:R-:W-:Y:S01]  /*2320*/  BPT.TRAP 0x1 ;  /* 0x000000040000795c */ /* 0x000fe20000300000 */
.L_x_28:
[----:B------:R-:W0:Y:S01]  /*2330*/  S2UR UR6, SR_CgaCtaId ;  /* 0x00000000000679c3 */ /* 0x000e220000008800 */
[----:B------:R-:W-:Y:S01]  /*2340*/  UMOV UR4, 0x400 ;  /* 0x0000040000047882 */ /* 0x000fe20000000000 */
[----:B------:R-:W-:Y:S01]  /*2350*/  SHF.L.U32 R76, R72, 0x1f, RZ ;  /* 0x0000001f484c7819 */ /* 0x000fe200000006ff */
[----:B------:R-:W-:Y:S01]  /*2360*/  IMAD.U32 R8, RZ, RZ, UR7 ;  /* 0x00000007ff087e24 */ /* 0x000fe2000f8e00ff */
[----:B------:R-:W-:-:S03]  /*2370*/  UMOV UR11, 0x40000040 ;  /* 0x40000040000b7882 */ /* 0x000fc60000000000 */
[----:B------:R-:W-:Y:S01]  /*2380*/  IMAD R7, R8, 0x4000, R5 ;  /* 0x0000400008077824 */ /* 0x000fe200078e0205 */
[----:B0-----:R-:W-:Y:S02]  /*2390*/  ULEA UR4, UR6, UR4, 0x18 ;  /* 0x0000000406047291 */ /* 0x001fe4000f8ec03f */
[----:B------:R-:W-:-:S03]  /*23a0*/  ULEA UR6, UR7, UR5, 0x9 ;  /* 0x0000000507067291 */ /* 0x000fc6000f8e483f */
[----:B------:R-:W-:Y:S01]  /*23b0*/  UMOV UR7, 0x40000040 ;  /* 0x4000004000077882 */ /* 0x000fe20000000000 */
[----:B------:R-:W-:Y:S01]  /*23c0*/  IMAD.U32 R0, RZ, RZ, UR4 ;  /* 0x00000004ff007e24 */ /* 0x000fe2000f8e00ff */
[----:B------:R-:W-:-:S03]  /*23d0*/  UIADD3 UR4, UR6, 0x2, URZ ;  /* 0x0000000206047890 */ /* 0x000fc6000fffe03f */
[----:B------:R-:W-:Y:S02]  /*23e0*/  IMAD R21, R3, 0x8, R0 ;  /* 0x0000000803157824 */ /* 0x000fe400078e0200 */
[----:B------:R-:W-:Y:S02]  /*23f0*/  IMAD.IADD R23, R0, 0x1, R7 ;  /* 0x0000000100177824 */ /* 0x000fe400078e0207 */
[----:B------:R0:W1:Y:S01]  /*2400*/  SYNCS.PHASECHK.TRANS64.TRYWAIT P1, [R21+URZ], R76 ;  /* 0x0000004c150075a7 */ /* 0x000062000802017f */
[----:B------:R-:W-:Y:S01]  /*2410*/  WARPGROUP.ARRIVE ;  /* 0x00000000000079c5 */ /* 0x000fe20000000000 */
[----:B------:R-:W-:Y:S01]  /*2420*/  IMAD.IADD R63, R4, 0x1, R23 ;  /* 0x00000001043f7824 */ /* 0x000fe200078e0217 */
[----:B------:R-:W-:-:S04]  /*2430*/  UMOV UR10, UR4 ;  /* 0x00000004000a7c82 */ /* 0x000fc80008000000 */
[----:B------:R-:W-:Y:S03]  /*2440*/  IGMMA.64x64x32.S8.S8 R24, R68, gdesc[UR4], R24, gsb0 ;  /* 0x01e0000444187df1 */ /* 0x000fe60008041018 */
[----:B------:R-:W-:Y:S02]  /*2450*/  WARPGROUP.DEPBAR.LE gsb0, 0x0 ;  /* 0x00008000000079c5 */ /* 0x000fe40000010000 */
[----:B------:R-:W-:Y:S04]  /*2460*/  LDS.U8 R7, [R23+0x1000] ;  /* 0x0010000017077984 */ /* 0x000fe80000000000 */
[----:B------:R-:W2:Y:S04]  /*2470*/  LDS.U8 R8, [R23+0x1040] ;  /* 0x0010400017087984 */ /* 0x000ea80000000000 */
[----:B------:R-:W-:Y:S04]  /*2480*/  LDS.U8 R11, [R23+0x1008] ;  /* 0x00100800170b7984 */ /* 0x000fe80000000000 */
[----:B------:R-:W3:Y:S04]  /*2490*/  LDS.U8 R14, [R23+0x1048] ;  /* 0x00104800170e7984 */ /* 0x000ee80000000000 */
[----:B------:R-:W-:Y:S04]  /*24a0*/  LDS.U8 R13, [R23+0x1400] ;  /* 0x00140000170d7984 */ /* 0x000fe80000000000 */
[----:B------:R-:W4:Y:S04]  /*24b0*/  LDS.U8 R62, [R23+0x1440] ;  /* 0x00144000173e7984 */ /* 0x000f280000000000 */
[----:B------:R-:W-:Y:S04]  /*24c0*/  LDS.U8 R15, [R23+0x1408] ;  /* 0x00140800170f7984 */ /* 0x000fe80000000000 */
[----:B------:R-:W0:Y:S04]  /*24d0*/  LDS.U8 R66, [R23+0x1448] ;  /* 0x0014480017427984 */ /* 0x000e280000000000 */
[----:B------:R-:W1:Y:S04]  /*24e0*/  LDS.U8 R10, [R63+0x1000] ;  /* 0x001000003f0a7984 */ /* 0x000e680000000000 */
[----:B------:R-:W1:Y:S04]  /*24f0*/  LDS.U8 R20, [R63+0x1008] ;  /* 0x001008003f147984 */ /* 0x000e680000000000 */
[----:B------:R-:W1:Y:S04]  /*2500*/  LDS.U8 R64, [R63+0x1400] ;  /* 0x001400003f407984 */ /* 0x000e680000000000 */
[----:B------:R-:W1:Y:S01]  /*2510*/  LDS.U8 R68, [R63+0x1408] ;  /* 0x001408003f447984 */ /* 0x000e620000000000 */
[----:B--2---:R-:W-:-:S03]  /*2520*/  PRMT R7, R8, 0x7604, R7 ;  /* 0x0000760408077816 */ /* 0x004fc60000000007 */
[----:B------:R-:W2:Y:S04]  /*2530*/  LDS.U8 R12, [R63+0x1040] ;  /* 0x001040003f0c7984 */ /* 0x000ea80000000000 */
[----:B------:R-:W2:Y:S01]  /*2540*/  LDS.U8 R22, [R63+0x1048] ;  /* 0x001048003f167984 */ /* 0x000ea20000000000 */
[----:B---3--:R-:W-:-:S03]  /*2550*/  PRMT R11, R14, 0x7604, R11 ;  /* 0x000076040e0b7816 */ /* 0x008fc6000000000b */
[----:B------:R-:W3:Y:S04]  /*2560*/  LDS.U8 R70, [R63+0x1440] ;  /* 0x001440003f467984 */ /* 0x000ee80000000000 */
[----:B------:R-:W3:Y:S01]  /*2570*/  LDS.U8 R74, [R63+0x1448] ;  /* 0x001448003f4a7984 */ /* 0x000ee20000000000 */
[----:B----4-:R-:W-:Y:S02]  /*2580*/  PRMT R13, R62, 0x7604, R13 ;  /* 0x000076043e0d7816 */ /* 0x010fe4000000000d */
[----:B0-----:R-:W-:Y:S02]  /*2590*/  PRMT R15, R66, 0x7604, R15 ;  /* 0x00007604420f7816 */ /* 0x001fe4000000000f */
[----:B-1----:R-:W-:Y:S02]  /*25a0*/  PRMT R7, R10, 0x7054, R7 ;  /* 0x000070540a077816 */ /* 0x002fe40000000007 */
[----:B------:R-:W-:-:S02]  /*25b0*/  PRMT R11, R20, 0x7054, R11 ;  /* 0x00007054140b7816 */ /* 0x000fc4000000000b */
[----:B------:R-:W-:Y:S02]  /*25c0*/  PRMT R13, R64, 0x7054, R13 ;  /* 0x00007054400d7816 */ /* 0x000fe4000000000d */
[----:B------:R-:W-:Y:S02]  /*25d0*/  PRMT R15, R68, 0x7054, R15 ;  /* 0x00007054440f7816 */ /* 0x000fe4000000000f */
[----:B--2---:R-:W-:Y:S02]  /*25e0*/  PRMT R68, R12, 0x654, R7 ;  /* 0x000006540c447816 */ /* 0x004fe40000000007 */
[----:B------:R-:W-:Y:S02]  /*25f0*/  PRMT R69, R22, 0x654, R11 ;  /* 0x0000065416457816 */ /* 0x000fe4000000000b */
[----:B---3--:R-:W-:Y:S02]  /*2600*/  PRMT R70, R70, 0x654, R13 ;  /* 0x0000065446467816 */ /* 0x008fe4000000000d */
[----:B------:R-:W-:-:S04]  /*2610*/  PRMT R71, R74, 0x654, R15 ;  /* 0x000006544a477816 */ /* 0x000fc8000000000f */
[----:B------:R-:W-:-:S06]  /*2620*/  WARPGROUP.ARRIVE ;  /* 0x00000000000079c5 */ /* 0x000fcc0000000000 */
[----:B------:R-:W-:Y:S03]  /*2630*/  IGMMA.64x64x32.S8.S8 R24, R68, gdesc[UR8], R24, gsb0 ;  /* 0x01e0000844187df1 */ /* 0x000fe60008041018 */
        /* <DEDUP_REMOVED lines=28> */
[----:B------:R-:W-:Y:S01]  /*2800*/  PRMT R67, R74, 0x654, R15 ;  /* 0x000006544a437816 */ /* 0x000fe2000000000f */
[----:B------:R-:W-:Y:S06]  /*2810*/  @!P0 BRA `(.L_x_29) ;  /* 0x0000000000048947 */ /* 0x000fec0003800000 */
[----:B------:R-:W-:Y:S01]  /*2820*/  BPT.TRAP 0x1 ;  /* 0x000000040000795c */ /* 0x000fe20000300000 */
.L_x_29:
[----:B------:R-:W-:Y:S01]  /*2830*/  IMAD R7, R9, 0x8, R0 ;  /* 0x0000000809077824 */ /* 0x000fe200078e0200 */
[----:B------:R-:W-:-:S03]  /*2840*/  ISETP.GT.U32.AND P2, PT, R19, 0x1, PT ;  /* 0x000000011300780c */ /* 0x000fc60003f44070 */
[----:B------:R-:W-:-:S05]  /*2850*/  VIADD R7, R7, 0x48 ;  /* 0x0000004807077836 */ /* 0x000fca0000000000 */
[----:B------:R-:W-:-:S04]  /*2860*/  PRMT R7, RZ, 0x654, R7 ;  /* 0x00000654ff077816 */ /* 0x000fc80000000007 */
[----:B------:R0:W-:Y:S01]  /*2870*/  SYNCS.ARRIVE.TRANS64.RED.A1T0 RZ, [R7+URZ], RZ ;  /* 0x000000ff07ff79a7 */ /* 0x0001e2000810043f */
[----:B------:R-:W-:Y:S05]  /*2880*/  @P2 BRA `(.L_x_30) ;  /* 0x0000000000042947 */ /* 0x000fea0003800000 */
[----:B------:R-:W-:Y:S01]  /*2890*/  BPT.TRAP 0x1 ;  /* 0x000000040000795c */ /* 0x000fe20000300000 */
.L_x_30:
[----:B------:R-:W-:Y:S01]  /*28a0*/  UIADD3 UR4, UR6, 0x4, URZ ;  /* 0x0000000406047890 */ /* 0x000fe2000fffe03f */
[----:B------:R-:W-:Y:S01]  /*28b0*/  WARPGROUP.ARRIVE ;  /* 0x00000000000079c5 */ /* 0x000fe20000000000 */
[----:B------:R-:W-:Y:S01]  /*28c0*/  UMOV UR11, 0x40000040 ;  /* 0x40000040000b7882 */ /* 0x000fe20000000000 */
[----:B------:R-:W-:-:S04]  /*28d0*/  VIADD R9, R9, 0x1 ;  /* 0x0000000109097836 */ /* 0x000fc80000000000 */
[----:B------:R-:W-:Y:S01]  /*28e0*/  UMOV UR10, UR4 ;  /* 0x00000004000a7c82 */ /* 0x000fe20008000000 */
[C---:B------:R-:W-:Y:S01]  /*28f0*/  ISETP.NE.AND P2, PT, R9.reuse, 0x9, PT ;  /* 0x000000090900780c */ /* 0x040fe20003f45270 */
[----:B------:R-:W-:Y:S03]  /*2900*/  IGMMA.64x64x32.S8.S8 R24, R64, gdesc[UR8], R24, gsb0 ;  /* 0x01e0000840187df1 */ /* 0x000fe60008041018 */
[----:B------:R-:W-:Y:S01]  /*2910*/  SEL R9, R9, RZ, P2 ;  /* 0x000000ff09097207 */ /* 0x000fe20001000000 */
[----:B------:R-:W-:Y:S02]  /*2920*/  WARPGROUP.DEPBAR.LE gsb0, 0x0 ;  /* 0x00008000000079c5 */ /* 0x000fe40000010000 */
[----:B0-----:R-:W-:Y:S04]  /*2930*/  LDS.U8 R7, [R23+0x2000] ;  /* 0x0020000017077984 */ /* 0x001fe80000000000 */
        /* <DEDUP_REMOVED lines=29> */
.L_x_31:
[----:B------:R-:W-:Y:S01]  /*2b10*/  IMAD.SHL.U32 R14, R3, 0x4000, RZ ;  /* 0x00004000030e7824 */ /* 0x000fe200078e00ff */
[----:B------:R-:W-:Y:S04]  /*2b20*/  BSSY B0, `(.L_x_32) ;  /* 0x0000005000007945 */ /* 0x000fe80003800000 */
[----:B------:R-:W-:Y:S01]  /*2b30*/  IADD3 R23, R0, R14, R5 ;  /* 0x0000000e00177210 */ /* 0x000fe20007ffe005 */
[----:B------:R-:W-:Y:S06]  /*2b40*/  @P1 BRA `(.L_x_33) ;  /* 0x0000000000081947 */ /* 0x000fec0003800000 */
[----:B------:R-:W0:Y:S02]  /*2b50*/  SYNCS.PHASECHK.TRANS64.TRYWAIT P1, [R21+URZ], R76 ;  /* 0x0000004c150075a7 */ /* 0x000e24000802017f */
[----:B0-----:R-:W-:Y:S05]  /*2b60*/  @!P1 BRA `(.L_x_34) ;  /* 0x0000004c00789947 */ /* 0x001fea0003800000 */
.L_x_33:
[----:B------:R-:W-:Y:S05]  /*2b70*/  BSYNC B0 ;  /* 0x0000000000007941 */ /* 0x000fea0003800000 */
.L_x_32:
[----:B------:R-:W-:Y:S01]  /*2b80*/  IMAD.IADD R63, R4, 0x1, R23 ;  /* 0x00000001043f7824 */ /* 0x000fe200078e0217 */
[----:B------:R-:W-:Y:S01]  /*2b90*/  LDS.U8 R7, [R23+0x800] ;  /* 0x0008000017077984 */ /* 0x000fe20000000000 */
[----:B------:R-:W-:Y:S05]  /*2ba0*/  WARPSYNC.ALL ;  /* 0x0000000000007948 */ /* 0x000fea0003800000 */
[----:B------:R-:W1:Y:S04]  /*2bb0*/  LDS.U8 R8, [R23+0x840] ;  /* 0x0008400017087984 */ /* 0x000e680000000000 */
[----:B------:R-:W-:Y:S04]  /*2bc0*/  LDS.U8 R11, [R23+0x808] ;  /* 0x00080800170b7984 */ /* 0x000fe80000000000 */
[----:B------:R-:W2:Y:S04]  /*2bd0*/  LDS.U8 R12, [R23+0x848] ;  /* 0x00084800170c7984 */ /* 0x000ea80000000000 */
[----:B------:R-:W-:Y:S04]  /*2be0*/  LDS.U8 R13, [R23+0xc00] ;  /* 0x000c0000170d7984 */ /* 0x000fe80000000000 */
[----:B------:R-:W3:Y:S04]  /*2bf0*/  LDS.U8 R62, [R23+0xc40] ;  /* 0x000c4000173e7984 */ /* 0x000ee80000000000 */
[----:B0-----:R-:W-:Y:S04]  /*2c00*/  LDS.U8 R21, [R23+0xc08] ;  /* 0x000c080017157984 */ /* 0x001fe80000000000 */
[----:B------:R-:W0:Y:S04]  /*2c10*/  LDS.U8 R74, [R23+0xc48] ;  /* 0x000c4800174a7984 */ /* 0x000e280000000000 */
[----:B------:R-:W4:Y:S04]  /*2c20*/  LDS.U8 R10, [R63+0x800] ;  /* 0x000800003f0a7984 */ /* 0x000f280000000000 */
[----:B------:R-:W4:Y:S04]  /*2c30*/  LDS.U8 R20, [R63+0x808] ;  /* 0x000808003f147984 */ /* 0x000f280000000000 */
[----:B------:R-:W4:Y:S04]  /*2c40*/  LDS.U8 R70, [R63+0xc00] ;  /* 0x000c00003f467984 */ /* 0x000f280000000000 */
[----:B------:R-:W4:Y:S01]  /*2c50*/  LDS.U8 R76, [R63+0xc08] ;  /* 0x000c08003f4c7984 */ /* 0x000f220000000000 */
[----:B-1----:R-:W-:-:S03]  /*2c60*/  PRMT R7, R8, 0x7604, R7 ;  /* 0x0000760408077816 */ /* 0x002fc60000000007 */
        /* <DEDUP_REMOVED lines=15> */
[----:B------:R-:W-:Y:S01]  /*2d60*/  UIADD3 UR4, UR6, 0x6, URZ ;  /* 0x0000000606047890 */ /* 0x000fe2000fffe03f */
[----:B------:R-:W-:Y:S01]  /*2d70*/  WARPGROUP.ARRIVE ;  /* 0x00000000000079c5 */ /* 0x000fe20000000000 */
[----:B------:R-:W-:Y:S01]  /*2d80*/  UMOV UR7, 0x40000040 ;  /* 0x4000004000077882 */ /* 0x000fe20000000000 */
[C---:B------:R-:W-:Y:S01]  /*2d90*/  ISETP.GT.AND P1, PT, R6.reuse, 0x2, PT ;  /* 0x000000020600780c */ /* 0x040fe20003f24270 */
[----:B------:R-:W-:-:S03]  /*2da0*/  VIADD R6, R6, 0xffffffff ;  /* 0xffffffff06067836 */ /* 0x000fc60000000000 */
[----:B------:R-:W-:Y:S02]  /*2db0*/  UMOV UR6, UR4 ;  /* 0x0000000400067c82 */ /* 0x000fe40008000000 */
[----:B------:R-:W-:Y:S01]  /*2dc0*/  IGMMA.64x64x32.S8.S8 R24, R64, gdesc[UR4], R24, gsb0 ;  /* 0x01e0000440187df1 */ /* 0x000fe20008041018 */
[----:B------:R-:W-:Y:S02]  /*2dd0*/  R2UR UR7, R3 ;  /* 0x00000000030772ca */ /* 0x000fe400000e0000 */
[----:B------:R-:W-:-:S04]  /*2de0*/  WARPGROUP.DEPBAR.LE gsb0, 0x0 ;  /* 0x00008000000079c5 */ /* 0x000fc80000010000 */
[----:B------:R-:W-:Y:S09]  /*2df0*/  @P1 BRA `(.L_x_35) ;  /* 0xfffffff4002c1947 */ /* 0x000ff2000383ffff */
.L_x_27:
[----:B------:R-:W-:Y:S01]  /*2e00*/  IMAD.MOV.U32 R7, RZ, RZ, 0x40000040 ;  /* 0x40000040ff077424 */ /* 0x000fe200078e00ff */
[----:B------:R-:W-:Y:S01]  /*2e10*/  LEA R6, R3, UR5, 0x9 ;  /* 0x0000000503067c11 */ /* 0x000fe2000f8e48ff */
[----:B------:R-:W-:Y:S01]  /*2e20*/  WARPGROUP.ARRIVE ;  /* 0x00000000000079c5 */ /* 0x000fe20000000000 */
[----:B------:R-:W-:Y:S01]  /*2e30*/  IADD3 R21, R0, R14, R5 ;  /* 0x0000000e00157210 */ /* 0x000fe20007ffe005 */
[----:B------:R-:W-:Y:S01]  /*2e40*/  IMAD.MOV.U32 R5, RZ, RZ, 0x40000040 ;  /* 0x40000040ff057424 */ /* 0x000fe200078e00ff */
[----:B------:R-:W-:Y:S02]  /*2e50*/  R2UR UR6, R6 ;  /* 0x00000000060672ca */ /* 0x000fe400000e0000 */
[----:B------:R-:W-:Y:S01]  /*2e60*/  R2UR UR7, R7 ;  /* 0x00000000070772ca */ /* 0x000fe200000e0000 */
[----:B------:R-:W-:Y:S02]  /*2e70*/  IMAD.IADD R23, R4, 0x1, R21 ;  /* 0x0000000104177824 */ /* 0x000fe400078e0215 */
[----:B------:R-:W-:-:S10]  /*2e80*/  VIADD R4, R6, 0x2 ;  /* 0x0000000206047836 */ /* 0x000fd40000000000 */
[----:B------:R-:W-:Y:S01]  /*2e90*/  IGMMA.64x64x32.S8.S8 R24, R68, gdesc[UR4], R24, gsb0 ;  /* 0x01e0000444187df1 */ /* 0x000fe20008041018 */
[----:B------:R-:W-:Y:S02]  /*2ea0*/  R2UR UR6, R4 ;  /* 0x00000000040672ca */ /* 0x000fe400000e0000 */
[----:B------:R-:W-:Y:S01]  /*2eb0*/  R2UR UR7, R5 ;  /* 0x00000000050772ca */ /* 0x000fe200000e0000 */
        /* <DEDUP_REMOVED lines=62> */
.L_x_36:
[----:B------:R-:W-:Y:S01]  /*32a0*/  IMAD R9, R9, 0x8, R0 ;  /* 0x0000000809097824 */ /* 0x000fe200078e0200 */
[----:B------:R-:W-:-:S03]  /*32b0*/  ISETP.GT.U32.AND P1, PT, R19, 0x1, PT ;  /* 0x000000011300780c */ /* 0x000fc60003f24070 */
[----:B------:R-:W-:-:S05]  /*32c0*/  VIADD R9, R9, 0x48 ;  /* 0x0000004809097836 */ /* 0x000fca0000000000 */
[----:B------:R-:W-:-:S04]  /*32d0*/  PRMT R9, RZ, 0x654, R9 ;  /* 0x00000654ff097816 */ /* 0x000fc80000000009 */
[----:B------:R0:W-:Y:S01]  /*32e0*/  SYNCS.ARRIVE.TRANS64.RED.A1T0 RZ, [R9+URZ], RZ ;  /* 0x000000ff09ff79a7 */ /* 0x0001e2000810043f */
[----:B------:R-:W-:Y:S05]  /*32f0*/  @P1 BRA `(.L_x_37) ;  /* 0x0000000000041947 */ /* 0x000fea0003800000 */
[----:B------:R-:W-:Y:S01]  /*3300*/  BPT.TRAP 0x1 ;  /* 0x000000040000795c */ /* 0x000fe20000300000 */
.L_x_37:
[C---:B------:R-:W-:Y:S01]  /*3310*/  VIADD R4, R6.reuse, 0x4 ;  /* 0x0000000406047836 */ /* 0x040fe20000000000 */
[----:B------:R-:W-:Y:S01]  /*3320*/  WARPGROUP.ARRIVE ;  /* 0x00000000000079c5 */ /* 0x000fe20000000000 */
[----:B------:R-:W-:Y:S02]  /*3330*/  IMAD.MOV.U32 R5, RZ, RZ, 0x40000040 ;  /* 0x40000040ff057424 */ /* 0x000fe400078e00ff */
[----:B------:R-:W-:Y:S01]  /*3340*/  VIADD R6, R6, 0x6 ;  /* 0x0000000606067836 */ /* 0x000fe20000000000 */
[----:B------:R-:W-:Y:S01]  /*3350*/  R2UR UR6, R4 ;  /* 0x00000000040672ca */ /* 0x000fe200000e0000 */
[----:B------:R-:W-:Y:S01]  /*3360*/  IMAD.MOV.U32 R7, RZ, RZ, 0x40000040 ;  /* 0x40000040ff077424 */ /* 0x000fe200078e00ff */
[----:B------:R-:W-:-:S13]  /*3370*/  R2UR UR7, R5 ;  /* 0x00000000050772ca */ /* 0x000fda00000e0000 */
[----:B------:R-:W-:Y:S01]  /*3380*/  IGMMA.64x64x32.S8.S8 R24, R64, gdesc[UR4], R24, gsb0 ;  /* 0x01e0000440187df1 */ /* 0x000fe20008041018 */
[----:B------:R-:W-:Y:S02]  /*3390*/  R2UR UR6, R6 ;  /* 0x00000000060672ca */ /* 0x000fe400000e0000 */
[----:B------:R-:W-:Y:S01]  /*33a0*/  R2UR UR7, R7 ;  /* 0x00000000070772ca */ /* 0x000fe200000e0000 */
[----:B------:R-:W-:Y:S02]  /*33b0*/  WARPGROUP.DEPBAR.LE gsb0, 0x0 ;  /* 0x00008000000079c5 */ /* 0x000fe40000010000 */
[----:B------:R-:W-:Y:S04]  /*33c0*/  LDS.U8 R3, [R21+0x2000] ;  /* 0x0020000015037984 */ /* 0x000fe80000000000 */
[----:B------:R-:W1:Y:S04]  /*33d0*/  LDS.U8 R4, [R21+0x2040] ;  /* 0x0020400015047984 */ /* 0x000e680000000000 */
[----:B------:R-:W-:Y:S04]  /*33e0*/  LDS.U8 R5, [R21+0x2008] ;  /* 0x0020080015057984 */ /* 0x000fe80000000000 */
[----:B------:R-:W2:Y:S04]  /*33f0*/  LDS.U8 R10, [R21+0x2048] ;  /* 0x00204800150a7984 */ /* 0x000ea80000000000 */
[----:B0-----:R-:W-:Y:S04]  /*3400*/  LDS.U8 R9, [R21+0x2400] ;  /* 0x0024000015097984 */ /* 0x001fe80000000000 */
[----:B------:R-:W0:Y:S04]  /*3410*/  LDS.U8 R20, [R21+0x2440] ;  /* 0x0024400015147984 */ /* 0x000e280000000000 */
[----:B------:R-:W-:Y:S04]  /*3420*/  LDS.U8 R11, [R21+0x2408] ;  /* 0x00240800150b7984 */ /* 0x000fe80000000000 */
[----:B------:R-:W3:Y:S04]  /*3430*/  LDS.U8 R62, [R21+0x2448] ;  /* 0x00244800153e7984 */ /* 0x000ee80000000000 */
        /* <DEDUP_REMOVED lines=10> */
[----:B0-----:R-:W-:Y:S02]  /*34e0*/  PRMT R9, R20, 0x7604, R9 ;  /* 0x0000760414097816 */ /* 0x001fe40000000009 */
[----:B---3--:R-:W-:Y:S02]  /*34f0*/  PRMT R11, R62, 0x7604, R11 ;  /* 0x000076043e0b7816 */ /* 0x008fe4000000000b */
[----:B----4-:R-:W-:Y:S02]  /*3500*/  PRMT R3, R8, 0x7054, R3 ;  /* 0x0000705408037816 */ /* 0x010fe40000000003 */
[----:B------:R-:W-:-:S02]  /*3510*/  PRMT R5, R12, 0x7054, R5 ;  /* 0x000070540c057816 */ /* 0x000fc40000000005 */
[----:B------:R-:W-:Y:S02]  /*3520*/  PRMT R9, R22, 0x7054, R9 ;  /* 0x0000705416097816 */ /* 0x000fe40000000009 */
[----:B------:R-:W-:Y:S02]  /*3530*/  PRMT R11, R68, 0x7054, R11 ;  /* 0x00007054440b7816 */ /* 0x000fe4000000000b */
[----:B-1----:R-:W-:Y:S02]  /*3540*/  PRMT R64, R64, 0x654, R3 ;  /* 0x0000065440407816 */ /* 0x002fe40000000003 */
[----:B------:R-:W-:Y:S02]  /*3550*/  PRMT R65, R14, 0x654, R5 ;  /* 0x000006540e417816 */ /* 0x000fe40000000005 */
[----:B--2---:R-:W-:Y:S02]  /*3560*/  PRMT R66, R66, 0x654, R9 ;  /* 0x0000065442427816 */ /* 0x004fe40000000009 */
[----:B------:R-:W-:-:S04]  /*3570*/  PRMT R67, R70, 0x654, R11 ;  /* 0x0000065446437816 */ /* 0x000fc8000000000b */
[----:B------:R-:W-:-:S06]  /*3580*/  WARPGROUP.ARRIVE ;  /* 0x00000000000079c5 */ /* 0x000fcc0000000000 */
[----:B------:R-:W-:Y:S03]  /*3590*/  IGMMA.64x64x32.S8.S8 R24, R64, gdesc[UR4], R24, gsb0 ;  /* 0x01e0000440187df1 */ /* 0x000fe60008041018 */
[----:B------:R-:W-:Y:S02]  /*35a0*/  WARPGROUP.DEPBAR.LE gsb0, 0x0 ;  /* 0x00008000000079c5 */ /* 0x000fe40000010000 */
.L_x_23:
[----:B------:R-:W-:Y:S05]  /*35b0*/  @!P0 BRA `(.L_x_38) ;  /* 0x0000000000048947 */ /* 0x000fea0003800000 */
[----:B------:R-:W-:Y:S01]  /*35c0*/  BPT.TRAP 0x1 ;  /* 0x000000040000795c */ /* 0x000fe20000300000 */
.L_x_38:
[----:B------:R-:W-:Y:S01]  /*35d0*/  UIADD3 UR39, UR40, UR39, URZ ;  /* 0x0000002728277290 */ /* 0x000fe2000fffe03f */
[----:B------:R-:W-:-:S03]  /*35e0*/  ISETP.GT.U32.AND P0, PT, R19, 0x1, PT ;  /* 0x000000011300780c */ /* 0x000fc60003f04070 */
[----:B------:R-:W-:-:S04]  /*35f0*/  UIADD3 UR6, UR39, -0x1, URZ ;  /* 0xffffffff27067890 */ /* 0x000fc8000fffe03f */
[----:B------:R-:W-:-:S04]  /*3600*/  UIMAD.WIDE.U32 UR4, UR6, 0x38e38e39, URZ ;  /* 0x38e38e39060478a5 */ /* 0x000fc8000f8e003f */
[----:B------:R-:W-:-:S04]  /*3610*/  USHF.R.U32.HI UR4, URZ, 0x1, UR5 ;  /* 0x000000013f047899 */ /* 0x000fc80008011605 */
[----:B------:R-:W-:-:S06]  /*3620*/  UIMAD UR6, UR4, -0x9, UR6 ;  /* 0xfffffff7040678a4 */ /* 0x000fcc000f8e0206 */
[----:B------:R-:W-:-:S04]  /*3630*/  IMAD.U32 R3, RZ, RZ, UR6 ;  /* 0x00000006ff037e24 */ /* 0x000fc8000f8e00ff */
[----:B------:R-:W-:-:S04]  /*3640*/  IMAD R0, R3, 0x8, R0 ;  /* 0x0000000803007824 */ /* 0x000fc800078e0200 */
[----:B------:R-:W-:-:S05]  /*3650*/  VIADD R0, R0, 0x48 ;  /* 0x0000004800007836 */ /* 0x000fca0000000000 */
[----:B------:R-:W-:-:S04]  /*3660*/  PRMT R0, RZ, 0x654, R0 ;  /* 0x00000654ff007816 */ /* 0x000fc80000000000 */
[----:B------:R0:W-:Y:S01]  /*3670*/  SYNCS.ARRIVE.TRANS64.RED.A1T0 RZ, [R0+URZ], RZ ;  /* 0x000000ff00ff79a7 */ /* 0x0001e2000810043f */
[----:B------:R-:W-:Y:S05]  /*3680*/  @P0 BRA `(.L_x_39) ;  /* 0x0000000000040947 */ /* 0x000fea0003800000 */
[----:B------:R-:W-:Y:S01]  /*3690*/  BPT.TRAP 0x1 ;  /* 0x000000040000795c */ /* 0x000fe20000300000 */
.L_x_39:
[----:B------:R-:W1:Y:S01]  /*36a0*/  LDC R4, c[0x0][0x288] ;  /* 0x0000a200ff047b82 */ /* 0x000e620000000800 */
[--C-:B0-----:R-:W-:Y:S01]  /*36b0*/  SHF.R.U32.HI R0, RZ, 0x2, R18.reuse ;  /* 0x00000002ff007819 */ /* 0x101fe20000011612 */
[----:B------:R-:W-:Y:S01]  /*36c0*/  IMAD.SHL.U32 R13, R57, 0x80, RZ ;  /* 0x00000080390d7824 */ /* 0x000fe200078e00ff */
[----:B------:R-:W-:Y:S01]  /*36d0*/  SHF.R.U32.HI R5, RZ, 0x7, R18 ;  /* 0x00000007ff057819 */ /* 0x000fe20000011612 */
[----:B------:R-:W-:Y:S01]  /*36e0*/  UISETP.GT.U32.AND UP0, UPT, UR39, 0x8, UPT ;  /* 0x000000082700788c */ /* 0x000fe2000bf04070 */
[----:B------:R-:W-:Y:S01]  /*36f0*/  LOP3.LUT R7, R0, 0x7, RZ, 0xc0, !PT ;  /* 0x0000000700077812 */ /* 0x000fe200078ec0ff */
[----:B------:R-:W-:Y:S01]  /*3700*/  ULDC UR7, c[0x0][0x284] ;  /* 0x0000a10000077ab9 */ /* 0x000fe20000000800 */
[----:B------:R-:W-:Y:S01]  /*3710*/  LOP3.LUT R0, R5, 0x1, RZ, 0xc0, !PT ;  /* 0x0000000105007812 */ /* 0x000fe200078ec0ff */
[----:B------:R-:W-:Y:S01]  /*3720*/  UISETP.LT.U32.AND UP0, UPT, UR40, 0x9, UP0 ;  /* 0x000000092800788c */ /* 0x000fe20008701070 */
[----:B------:R-:W-:Y:S01]  /*3730*/  LOP3.LUT R3, R18, 0x60, RZ, 0xc0, !PT ;  /* 0x0000006012037812 */ /* 0x000fe200078ec0ff */
[----:B------:R-:W-:Y:S01]  /*3740*/  UISETP.GE.U32.AND UP1, UPT, UR40, 0x9, UPT ;  /* 0x000000092800788c */ /* 0x000fe2000bf26070 */
[----:B------:R-:W-:Y:S01]  /*3750*/  SHF.R.S32.HI R14, RZ, 0x1f, R56 ;  /* 0x0000001fff0e7819 */ /* 0x000fe20000011438 */
[----:B------:R-:W-:Y:S01]  /*3760*/  IMAD.SHL.U32 R8, R0, 0x40, RZ ;  /* 0x0000004000087824 */ /* 0x000fe200078e00ff */
[----:B------:R-:W-:Y:S01]  /*3770*/  SHF.R.U32.HI R6, RZ, 0x1, R3 ;  /* 0x00000001ff067819 */ /* 0x000fe20000011603 */
[----:B------:R-:W-:Y:S01]  /*3780*/  UIMAD.WIDE.U32 UR4, UR39, 0x38e38e39, URZ ;  /* 0x38e38e39270478a5 */ /* 0x000fe2000f8e003f */
[----:B------:R-:W-:Y:S01]  /*3790*/  IMAD.WIDE R10, R57, 0x80, RZ ;  /* 0x00000080390a7825 */ /* 0x000fe200078e02ff */
[----:B------:R-:W-:Y:S01]  /*37a0*/  ULDC.64 UR8, c[0x0][0x5d0] ;  /* 0x0001740000087ab9 */ /* 0x000fe20000000a00 */
[--C-:B------:R-:W-:Y:S01]  /*37b0*/  IADD3 R5, RZ, -R6, -R7.reuse ;  /* 0x80000006ff057210 */ /* 0x100fe20007ffe807 */
[----:B------:R-:W-:Y:S01]  /*37c0*/  USEL UR6, URZ, 0x1, !UP0 ;  /* 0x000000013f067887 */ /* 0x000fe2000c000000 */
[----:B------:R-:W-:Y:S01]  /*37d0*/  LOP3.LUT R3, R8, 0x40, R7, 0xe2, !PT ;  /* 0x0000004008037812 */ /* 0x000fe200078ee207 */
[----:B------:R-:W-:Y:S01]  /*37e0*/  IMAD.SHL.U32 R7, R58, 0x40, RZ ;  /* 0x000000403a077824 */ /* 0x000fe200078e00ff */
[----:B------:R-:W-:Y:S01]  /*37f0*/  USHF.R.U32.HI UR4, URZ, 0x1, UR5 ;  /* 0x000000013f047899 */ /* 0x000fe20008011605 */
[----:B------:R-:W-:Y:S01]  /*3800*/  IMAD.SHL.U32 R8, R18, 0x2, RZ ;  /* 0x0000000212087824 */ /* 0x000fe200078e00ff */
[----:B------:R-:W-:Y:S01]  /*3810*/  ULOP3.LUT UR38, UR38, UR6, URZ, 0x3c, !UPT ;  /* 0x0000000626267292 */ /* 0x000fe2000f8e3c3f */
[----:B------:R-:W-:Y:S01]  /*3820*/  IMAD R12, R0, -0x40, R5 ;  /* 0xffffffc0000c7824 */ /* 0x000fe200078e0205 */
[C---:B-1----:R-:W-:Y:S01]  /*3830*/  ISETP.GE.AND P0, PT, R7.reuse, R4, PT ;  /* 0x000000040700720c */ /* 0x042fe20003f06270 */
[----:B------:R-:W-:Y:S01]  /*3840*/  IMAD R5, R14, UR8, RZ ;  /* 0x000000080e057c24 */ /* 0x000fe2000f8e02ff */
[----:B------:R-:W-:Y:S01]  /*3850*/  LOP3.LUT R8, R7, 0x6, R8, 0xf8, !PT ;  /* 0x0000000607087812 */ /* 0x000fe200078ef808 */
[----:B------:R-:W-:Y:S01]  /*3860*/  UIMAD UR39, UR4, -0x9, UR39 ;  /* 0xfffffff7042778a4 */ /* 0x000fe2000f8e0227 */
[C---:B------:R-:W-:Y:S01]  /*3870*/  ISETP.GE.OR P0, PT, R13.reuse, UR7, P0 ;  /* 0x000000070d007c0c */ /* 0x040fe20008706670 */
[----:B------:R-:W-:Y:S01]  /*3880*/  IMAD R15, R56, UR9, R5 ;  /* 0x00000009380f7c24 */ /* 0x000fe2000f8e0205 */
[----:B------:R-:W-:Y:S01]  /*3890*/  LOP3.LUT R0, R18, 0x3, RZ, 0xc0, !PT ;  /* 0x0000000312007812 */ /* 0x000fe200078ec0ff */
[----:B------:R-:W-:Y:S01]  /*38a0*/  @UP1 ULOP3.LUT UR38, UR38, 0x1, UR4, 0x78, !UPT ;  /* 0x0000000126261892 */ /* 0x000fe2000f8e7804 */
[----:B------:R-:W-:Y:S01]  /*38b0*/  SHF.R.S32.HI R9, RZ, 0x1f, R8 ;  /* 0x0000001fff097819 */ /* 0x000fe20000011408 */
[----:B------:R-:W-:Y:S01]  /*38c0*/  IMAD.MOV.U32 R57, RZ, RZ, -0x1 ;  /* 0xffffffffff397424 */ /* 0x000fe200078e00ff */
[----:B------:R-:W-:Y:S01]  /*38d0*/  IADD3 R20, -R13, UR7, R12 ;  /* 0x000000070d147c10 */ /* 0x000fe2000fffe10c */
[----:B------:R-:W-:Y:S01]  /*38e0*/  IMAD R0, R0, -0x2, R4 ;  /* 0xfffffffe00007824 */ /* 0x000fe200078e0204 */
[----:B------:R-:W-:Y:S01]  /*38f0*/  LOP3.LUT R65, R10, R3, R6, 0xfe, !PT ;  /* 0x000000030a417212 */ /* 0x000fe200078efe06 */
[----:B------:R-:W-:-:S04]  /*3900*/  IMAD.WIDE.U32 R4, R56, UR8, R8 ;  /* 0x0000000838047c25 */ /* 0x000fc8000f8e0008 */
[----:B------:R-:W-:Y:S02]  /*3910*/  IMAD.IADD R5, R5, 0x1, R15 ;  /* 0x0000000105057824 */ /* 0x000fe400078e020f */
[----:B------:R-:W-:Y:S01]  /*3920*/  IMAD.IADD R58, R0, 0x1, -R7 ;  /* 0x00000001003a7824 */ /* 0x000fe200078e0a07 */
[----:B------:R-:W-:Y:S06]  /*3930*/  @P0 BRA `(.L_x_40) ;  /* 0x0000001c00100947 */ /* 0x000fec0003800000 */
[----:B------:R-:W0:Y:S01]  /*3940*/  LDC.64 R12, c[0x0][0x5c8] ;  /* 0x00017200ff0c7b82 */ /* 0x000e220000000a00 */
[----:B------:R-:W-:Y:S01]  /*3950*/  ULDC.64 UR4, c[0x0][0x5c0] ;  /* 0x0001700000047ab9 */ /* 0x000fe20000000a00 */
[----:B------:R-:W-:Y:S01]  /*3960*/  BSSY B0, `(.L_x_40) ;  /* 0x00001c1000007945 */ /* 0x000fe20003800000 */
[-C--:B0-----:R-:W-:Y:S02]  /*3970*/  IMAD R0, R11, R12.reuse, RZ ;  /* 0x0000000c0b007224 */ /* 0x081fe400078e02ff */
[----:B------:R-:W-:-:S04]  /*3980*/  IMAD.WIDE.U32 R4, R65, R12, R4 ;  /* 0x0000000c41047225 */ /* 0x000fc800078e0004 */
[----:B------:R-:W-:Y:S01]  /*3990*/  IMAD R3, R65, R13, R0 ;  /* 0x0000000d41037224 */ /* 0x000fe200078e0200 */
[----:B------:R-:W-:-:S03]  /*39a0*/  IADD3 R6, P0, R4, UR4, RZ ;  /* 0x0000000404067c10 */ /* 0x000fc6000ff1e0ff */
[----:B------:R-:W-:Y:S01]  /*39b0*/  IMAD.IADD R3, R5, 0x1, R3 ;  /* 0x0000000105037824 */ /* 0x000fe200078e0203 */
[----:B------:R-:W-:-:S04]  /*39c0*/  LEA R4, P1, R12, R6, 0x3 ;  /* 0x000000060c047211 */ /* 0x000fc800078218ff */
[----:B------:R-:W-:Y:S02]  /*39d0*/  IADD3.X R7, R3, UR5, RZ, P0, !PT ;  /* 0x0000000503077c10 */ /* 0x000fe400087fe4ff */
[----:B-----5:R-:W-:Y:S02]  /*39e0*/  ISETP.NE.AND P0, PT, R60, RZ, PT ;  /* 0x000000ff3c00720c */ /* 0x020fe40003f05270 */
[----:B------:R-:W-:-:S11]  /*39f0*/  LEA.HI.X R5, R12, R7, R13, 0x3, P1 ;  /* 0x000000070c057211 */ /* 0x000fd600008f1c0d */
[----:B------:R-:W-:Y:S05]  /*3a00*/  @!P0 BRA `(.L_x_41) ;  /* 0x0000001400188947 */ /* 0x000fea0003800000 */
[----:B------:R-:W0:Y:S01]  /*3a10*/  LDC.64 R22, c[0x0][0x5b0] ;  /* 0x00016c00ff167b82 */ /* 0x000e220000000a00 */
[----:B------:R-:W-:Y:S01]  /*3a20*/  ULDC.64 UR4, c[0x0][0x5b8] ;  /* 0x00016e0000047ab9 */ /* 0x000fe20000000a00 */
[----:B------:R-:W-:Y:S01]  /*3a30*/  ISETP.GE.AND P3, PT, R58, 0x1, PT ;  /* 0x000000013a00780c */ /* 0x000fe20003f66270 */
[----:B------:R-:W-:Y:S01]  /*3a40*/  IMAD R3, R14, UR4, RZ ;  /* 0x000000040e037c24 */ /* 0x000fe2000f8e02ff */
[----:B------:R-:W-:Y:S01]  /*3a50*/  BSSY B1, `(.L_x_42) ;  /* 0x000000e000017945 */ /* 0x000fe20003800000 */
[----:B------:R-:W-:Y:S01]  /*3a60*/  IMAD.WIDE.U32 R14, R56, UR4, R8 ;  /* 0x00000004380e7c25 */ /* 0x000fe2000f8e0008 */
[----:B------:R-:W-:Y:S02]  /*3a70*/  ISETP.LT.OR P1, PT, R20, 0x1, !P3 ;  /* 0x000000011400780c */ /* 0x000fe40005f21670 */
[----:B------:R-:W1:Y:S01]  /*3a80*/  LDC.64 R62, c[0x0][0x5a8] ;  /* 0x00016a00ff3e7b82 */ /* 0x000e620000000a00 */
[----:B------:R-:W-:Y:S02]  /*3a90*/  IMAD R3, R56, UR5, R3 ;  /* 0x0000000538037c24 */ /* 0x000fe4000f8e0203 */
[----:B------:R-:W-:-:S02]  /*3aa0*/  IMAD.MOV.U32 R12, RZ, RZ, R14 ;  /* 0x000000ffff0c7224 */ /* 0x000fc400078e000e */
[----:B------:R-:W-:Y:S02]  /*3ab0*/  IMAD.IADD R13, R15, 0x1, R3 ;  /* 0x000000010f0d7824 */ /* 0x000fe400078e0203 */
[-C--:B0-----:R-:W-:Y:S02]  /*3ac0*/  IMAD R10, R11, R22.reuse, RZ ;  /* 0x000000160b0a7224 */ /* 0x081fe400078e02ff */
[----:B------:R-:W-:-:S04]  /*3ad0*/  IMAD.WIDE.U32 R8, R65, R22, R12 ;  /* 0x0000001641087225 */ /* 0x000fc800078e000c */
[----:B------:R-:W-:Y:S01]  /*3ae0*/  IMAD R21, R65, R23, R10 ;  /* 0x0000001741157224 */ /* 0x000fe200078e020a */
[----:B-1----:R-:W-:-:S04]  /*3af0*/  IADD3 R8, P0, R8, R62, RZ ;  /* 0x0000003e08087210 */ /* 0x002fc80007f1e0ff */
[----:B------:R-:W-:Y:S01]  /*3b00*/  IADD3.X R9, R63, R9, R21, P0, !PT ;  /* 0x000000093f097210 */ /* 0x000fe200007fe415 */
[----:B------:R-:W-:Y:S08]  /*3b10*/  @P1 BRA `(.L_x_43) ;  /* 0x0000000000041947 */ /* 0x000ff00003800000 */
[----:B------:R0:W5:Y:S02]  /*3b20*/  LDG.E.U8 R61, desc[UR36][R8.64] ;  /* 0x00000024083d7981 */ /* 0x000164000c1e1100 */
.L_x_43:
[----:B------:R-:W-:Y:S05]  /*3b30*/  BSYNC B1 ;  /* 0x0000000000017941 */ /* 0x000fea0003800000 */
.L_x_42:
[----:B-----5:R-:W-:Y:S01]  /*3b40*/  LOP3.LUT R0, R61, 0xffff, RZ, 0xc0, !PT ;  /* 0x0000ffff3d007812 */ /* 0x020fe200078ec0ff */
[----:B------:R-:W-:Y:S01]  /*3b50*/  IMAD.SHL.U32 R10, R22, 0x8, RZ ;  /* 0x00000008160a7824 */ /* 0x000fe200078e00ff */
[----:B------:R-:W-:Y:S01]  /*3b60*/  ISETP.GE.AND P2, PT, R58, 0x2, PT ;  /* 0x000000023a00780c */ /* 0x000fe20003f46270 */
[----:B------:R-:W-:Y:S01]  /*3b70*/  BSSY B1, `(.L_x_44) ;  /* 0x000000e000017945 */ /* 0x000fe20003800000 */
[----:B------:R-:W-:Y:S02]  /*3b80*/  PRMT R3, R0, 0x8880, RZ ;  /* 0x0000888000037816 */ /* 0x000fe400000000ff */
[----:B------:R-:W-:Y:S02]  /*3b90*/  ISETP.LT.OR P0, PT, R20, 0x1, !P2 ;  /* 0x000000011400780c */ /* 0x000fe40005701670 */
[----:B------:R-:W-:Y:S01]  /*3ba0*/  SHF.L.U64.HI R11, R22, 0x3, R23 ;  /* 0x00000003160b7819 */ /* 0x000fe20000010217 */
[----:B------:R-:W-:-:S04]  /*3bb0*/  IMAD R0, R3, R60, RZ ;  /* 0x0000003c03007224 */ /* 0x000fc800078e02ff */
[----:B------:R-:W-:Y:S02]  /*3bc0*/  @!P1 IMAD R3, R24, R59, R0 ;  /* 0x0000003b18039224 */ /* 0x000fe400078e0200 */
[----:B------:R-:W-:-:S03]  /*3bd0*/  IMAD.WIDE.U32 R10, R65, R22, R10 ;  /* 0x00000016410a7225 */ /* 0x000fc600078e000a */
[----:B------:R1:W-:Y:S01]  /*3be0*/  @!P1 STG.E.U8 desc[UR36][R6.64], R3 ;  /* 0x0000000306009986 */ /* 0x0003e2000c101124 */
[----:B------:R-:W-:Y:S01]  /*3bf0*/  IADD3 R10, P4, P5, R14, R62, R10 ;  /* 0x0000003e0e0a7210 */ /* 0x000fe20007d9e00a */
[----:B------:R-:W-:Y:S01]  /*3c00*/  IMAD.IADD R14, R21, 0x1, R11 ;  /* 0x00000001150e7824 */ /* 0x000fe200078e020b */
[----:B------:R-:W-:Y:S11]  /*3c10*/  @P0 BRA `(.L_x_45) ;  /* 0x00000000000c0947 */ /* 0x000ff60003800000 */
[----:B------:R-:W1:Y:S02]  /*3c20*/  LDG.E.U8 R61, desc[UR36][R8.64+0x1] ;  /* 0x00000124083d7981 */ /* 0x000e64000c1e1100 */
[----:B-1----:R-:W-:-:S05]  /*3c30*/  PRMT R3, R61, 0x8880, RZ ;  /* 0x000088803d037816 */ /* 0x002fca00000000ff */
[----:B------:R-:W-:-:S07]  /*3c40*/  IMAD R0, R3, R60, RZ ;  /* 0x0000003c03007224 */ /* 0x000fce00078e02ff */
.L_x_45:
[----:B------:R-:W-:Y:S05]  /*3c50*/  BSYNC B1 ;  /* 0x0000000000017941 */ /* 0x000fea0003800000 */
.L_x_44:
[----:B------:R-:W-:Y:S01]  /*3c60*/  ISETP.LT.OR P3, PT, R20, 0x9, !P3 ;  /* 0x000000091400780c */ /* 0x000fe20005f61670 */
[----:B------:R-:W-:Y:S01]  /*3c70*/  @!P0 IMAD R25, R25, R59, R0 ;  /* 0x0000003b19198224 */ /* 0x000fe200078e0200 */
[C---:B------:R-:W-:Y:S01]  /*3c80*/  ISETP.GE.AND P1, PT, R58.reuse, 0x9, PT ;  /* 0x000000093a00780c */ /* 0x040fe20003f26270 */
[----:B------:R-:W-:Y:S01]  /*3c90*/  BSSY B1, `(.L_x_46) ;  /* 0x000000b000017945 */ /* 0x000fe20003800000 */
[----:B------:R-:W-:Y:S02]  /*3ca0*/  IADD3.X R11, R13, R63, R14, P4, P5 ;  /* 0x0000003f0d0b7210 */ /* 0x000fe400027ea40e */
[----:B------:R2:W-:Y:S01]  /*3cb0*/  @!P0 STG.E.U8 desc[UR36][R6.64+0x1], R25 ;  /* 0x0000011906008986 */ /* 0x0005e2000c101124 */
[----:B------:R-:W-:Y:S02]  /*3cc0*/  ISETP.GE.AND P0, PT, R58, 0xa, PT ;  /* 0x0000000a3a00780c */ /* 0x000fe40003f06270 */
[C---:B------:R-:W-:Y:S02]  /*3cd0*/  ISETP.LT.OR P2, PT, R20.reuse, 0x9, !P2 ;  /* 0x000000091400780c */ /* 0x040fe40005741670 */
[----:B------:R-:W-:-:S02]  /*3ce0*/  ISETP.LT.OR P5, PT, R20, 0x1, !P1 ;  /* 0x000000011400780c */ /* 0x000fc40004fa1670 */
[----:B------:R-:W-:Y:S01]  /*3cf0*/  ISETP.LT.OR P4, PT, R20, 0x1, !P0 ;  /* 0x000000011400780c */ /* 0x000fe20004781670 */
[----:B------:R-:W-:-:S12]  /*3d00*/  @P3 BRA `(.L_x_47) ;  /* 0x00000000000c3947 */ /* 0x000fd80003800000 */
[----:B------:R-:W1:Y:S02]  /*3d10*/  LDG.E.U8 R61, desc[UR36][R10.64] ;  /* 0x000000240a3d7981 */ /* 0x000e64000c1e1100 */
[----:B-1----:R-:W-:-:S05]  /*3d20*/  PRMT R3, R61, 0x8880, RZ ;  /* 0x000088803d037816 */ /* 0x002fca00000000ff */
[----:B------:R-:W-:-:S07]  /*3d30*/  IMAD R0, R3, R60, RZ ;  /* 0x0000003c03007224 */ /* 0x000fce00078e02ff */
.L_x_47:
[----:B------:R-:W-:Y:S05]  /*3d40*/  BSYNC B1 ;  /* 0x0000000000017941 */ /* 0x000fea0003800000 */
.L_x_46:
[----:B-1----:R-:W-:Y:S01]  /*3d50*/  @!P3 IMAD R3, R26, R59, R0 ;  /* 0x0000003b1a03b224 */ /* 0x002fe200078e0200 */
[----:B------:R-:W-:Y:S04]  /*3d60*/  BSSY B1, `(.L_x_48) ;  /* 0x0000006000017945 */ /* 0x000fe80003800000 */
[----:B------:R1:W-:Y:S01]  /*3d70*/  @!P3 STG.E.U8 desc[UR36][R4.64], R3 ;  /* 0x000000030400b986 */ /* 0x0003e2000c101124 */
[----:B------:R-:W-:Y:S05]  /*3d80*/  @P2 BRA `(.L_x_49) ;  /* 0x00000000000c2947 */ /* 0x000fea0003800000 */
[----:B------:R-:W1:Y:S02]  /*3d90*/  LDG.E.U8 R61, desc[UR36][R10.64+0x1] ;  /* 0x000001240a3d7981 */ /* 0x000e64000c1e1100 */
[----:B-1----:R-:W-:-:S05]  /*3da0*/  PRMT R3, R61, 0x8880, RZ ;  /* 0x000088803d037816 */ /* 0x002fca00000000ff */
[----:B------:R-:W-:-:S07]  /*3db0*/  IMAD R0, R3, R60, RZ ;  /* 0x0000003c03007224 */ /* 0x000fce00078e02ff */
.L_x_49:
[----:B------:R-:W-:Y:S05]  /*3dc0*/  BSYNC B1 ;  /* 0x0000000000017941 */ /* 0x000fea0003800000 */
.L_x_48:
[----:B------:R-:W-:Y:S01]  /*3dd0*/  @!P2 IMAD R27, R27, R59, R0 ;  /* 0x0000003b1b1ba224 */ /* 0x000fe200078e0200 */
[----:B------:R-:W-:Y:S04]  /*3de0*/  BSSY B1, `(.L_x_50) ;  /* 0x0000006000017945 */ /* 0x000fe80003800000 */
[----:B------:R3:W-:Y:S01]  /*3df0*/  @!P2 STG.E.U8 desc[UR36][R4.64+0x1], R27 ;  /* 0x0000011b0400a986 */ /* 0x0007e2000c101124 */
[----:B------:R-:W-:Y:S05]  /*3e00*/  @P5 BRA `(.L_x_51) ;  /* 0x00000000000c5947 */ /* 0x000fea0003800000 */
[----:B------:R-:W1:Y:S02]  /*3e10*/  LDG.E.U8 R61, desc[UR36][R8.64+0x8] ;  /* 0x00000824083d7981 */ /* 0x000e64000c1e1100 */
[----:B-1----:R-:W-:-:S05]  /*3e20*/  PRMT R3, R61, 0x8880, RZ ;  /* 0x000088803d037816 */ /* 0x002fca00000000ff */
[----:B------:R-:W-:-:S07]  /*3e30*/  IMAD R0, R3, R60, RZ ;  /* 0x0000003c03007224 */ /* 0x000fce00078e02ff */
.L_x_51:
[----:B------:R-:W-:Y:S05]  /*3e40*/  BSYNC B1 ;  /* 0x0000000000017941 */ /* 0x000fea0003800000 */
.L_x_50:
[----:B-1----:R-:W-:Y:S01]  /*3e50*/  @!P5 IMAD R3, R28, R59, R0 ;  /* 0x0000003b1c03d224 */ /* 0x002fe200078e0200 */
[----:B------:R-:W-:Y:S04]  /*3e60*/  BSSY B1, `(.L_x_52) ;  /* 0x0000006000017945 */ /* 0x000fe80003800000 */
[----:B------:R1:W-:Y:S01]  /*3e70*/  @!P5 STG.E.U8 desc[UR36][R6.64+0x8], R3 ;  /* 0x000008030600d986 */ /* 0x0003e2000c101124 */
[----:B------:R-:W-:Y:S05]  /*3e80*/  @P4 BRA `(.L_x_53) ;  /* 0x00000000000c4947 */ /* 0x000fea0003800000 */
[----:B------:R-:W1:Y:S02]  /*3e90*/  LDG.E.U8 R61, desc[UR36][R8.64+0x9] ;  /* 0x00000924083d7981 */ /* 0x000e64000c1e1100 */
[----:B-1----:R-:W-:-:S05]  /*3ea0*/  PRMT R3, R61, 0x8880, RZ ;  /* 0x000088803d037816 */ /* 0x002fca00000000ff */
[----:B------:R-:W-:-:S07]  /*3eb0*/  IMAD R0, R3, R60, RZ ;  /* 0x0000003c03007224 */ /* 0x000fce00078e02ff */
.L_x_53:
[----:B------:R-:W-:Y:S05]  /*3ec0*/  BSYNC B1 ;  /* 0x0000000000017941 */ /* 0x000fea0003800000 */
.L_x_52:
[----:B------:R-:W-:Y:S01]  /*3ed0*/  ISETP.LT.OR P1, PT, R20, 0x9, !P1 ;  /* 0x000000091400780c */ /* 0x000fe20004f21670 */
[----:B------:R-:W-:Y:S01]  /*3ee0*/  @!P4 IMAD R29, R29, R59, R0 ;  /* 0x0000003b1d1dc224 */ /* 0x000fe200078e0200 */
[C---:B------:R-:W-:Y:S01]  /*3ef0*/  ISETP.GE.AND P3, PT, R58.reuse, 0x11, PT ;  /* 0x000000113a00780c */ /* 0x040fe20003f66270 */
[----:B------:R-:W-:Y:S01]  /*3f00*/  BSSY B1, `(.L_x_54) ;  /* 0x000000a000017945 */ /* 0x000fe20003800000 */
[----:B------:R-:W-:Y:S02]  /*3f10*/  ISETP.GE.AND P2, PT, R58, 0x12, PT ;  /* 0x000000123a00780c */ /* 0x000fe40003f46270 */
[----:B------:R4:W-:Y:S01]  /*3f20*/  @!P4 STG.E.U8 desc[UR36][R6.64+0x9], R29 ;  /* 0x0000091d0600c986 */ /* 0x0009e2000c101124 */
[C---:B------:R-:W-:Y:S02]  /*3f30*/  ISETP.LT.OR P0, PT, R20.reuse, 0x9, !P0 ;  /* 0x000000091400780c */ /* 0x040fe40004701670 */
[C---:B------:R-:W-:Y:S02]  /*3f40*/  ISETP.LT.OR P5, PT, R20.reuse, 0x1, !P3 ;  /* 0x000000011400780c */ /* 0x040fe40005fa1670 */
[----:B------:R-:W-:-:S02]  /*3f50*/  ISETP.LT.OR P4, PT, R20, 0x1, !P2 ;  /* 0x000000011400780c */ /* 0x000fc40005781670 */
[----:B------:R-:W-:Y:S11]  /*3f60*/  @P1 BRA `(.L_x_55) ;  /* 0x00000000000c1947 */ /* 0x000ff60003800000 */
[----:B------:R-:W1:Y:S02]  /*3f70*/  LDG.E.U8 R61, desc[UR36][R10.64+0x8] ;  /* 0x000008240a3d7981 */ /* 0x000e64000c1e1100 */
[----:B-1----:R-:W-:-:S05]  /*3f80*/  PRMT R3, R61, 0x8880, RZ ;  /* 0x000088803d037816 */ /* 0x002fca00000000ff */
[----:B------:R-:W-:-:S07]  /*3f90*/  IMAD R0, R3, R60, RZ ;  /* 0x0000003c03007224 */ /* 0x000fce00078e02ff */
.L_x_55:
[----:B------:R-:W-:Y:S05]  /*3fa0*/  BSYNC B1 ;  /* 0x0000000000017941 */ /* 0x000fea0003800000 */
.L_x_54:
[----:B-1----:R-:W-:Y:S01]  /*3fb0*/  @!P1 IMAD R3, R30, R59, R0 ;  /* 0x0000003b1e039224 */ /* 0x002fe200078e0200 */
[----:B------:R-:W-:Y:S04]  /*3fc0*/  BSSY B1, `(.L_x_56) ;  /* 0x0000006000017945 */ /* 0x000fe80003800000 */
[----:B------:R1:W-:Y:S01]  /*3fd0*/  @!P1 STG.E.U8 desc[UR36][R4.64+0x8], R3 ;  /* 0x0000080304009986 */ /* 0x0003e2000c101124 */
[----:B------:R-:W-:Y:S05]  /*3fe0*/  @P0 BRA `(.L_x_57) ;  /* 0x00000000000c0947 */ /* 0x000fea0003800000 */
[----:B------:R-:W1:Y:S02]  /*3ff0*/  LDG.E.U8 R61, desc[UR36][R10.64+0x9] ;  /* 0x000009240a3d7981 */ /* 0x000e64000c1e1100 */
[----:B-1----:R-:W-:-:S05]  /*4000*/  PRMT R3, R61, 0x8880, RZ ;  /* 0x000088803d037816 */ /* 0x002fca00000000ff */
[----:B------:R-:W-:-:S07]  /*4010*/  IMAD R0, R3, R60, RZ ;  /* 0x0000003c03007224 */ /* 0x000fce00078e02ff */
.L_x_57:
[----:B------:R-:W-:Y:S05]  /*4020*/  BSYNC B1 ;  /* 0x0000000000017941 */ /* 0x000fea0003800000 */
.L_x_56:
[----:B------:R-:W-:Y:S01]  /*4030*/  @!P0 IMAD R31, R31, R59, R0 ;  /* 0x0000003b1f1f8224 */ /* 0x000fe200078e0200 */
[----:B------:R-:W-:Y:S04]  /*4040*/  BSSY B1, `(.L_x_58) ;  /* 0x0000006000017945 */ /* 0x000fe80003800000 */
[----:B------:R0:W-:Y:S01]  /*4050*/  @!P0 STG.E.U8 desc[UR36][R4.64+0x9], R31 ;  /* 0x0000091f04008986 */ /* 0x0001e2000c101124 */
[----:B------:R-:W-:Y:S05]  /*4060*/  @P5 BRA `(.L_x_59) ;  /* 0x00000000000c5947 */ /* 0x000fea0003800000 */
[----:B------:R-:W1:Y:S02]  /*4070*/  LDG.E.U8 R61, desc[UR36][R8.64+0x10] ;  /* 0x00001024083d7981 */ /* 0x000e64000c1e1100 */
[----:B-1----:R-:W-:-:S05]  /*4080*/  PRMT R3, R61, 0x8880, RZ ;  /* 0x000088803d037816 */ /* 0x002fca00000000ff */
[----:B------:R-:W-:-:S07]  /*4090*/  IMAD R0, R3, R60, RZ ;  /* 0x0000003c03007224 */ /* 0x000fce00078e02ff */
.L_x_59:
[----:B------:R-:W-:Y:S05]  /*40a0*/  BSYNC B1 ;  /* 0x0000000000017941 */ /* 0x000fea0003800000 */
.L_x_58:
[----:B-1----:R-:W-:Y:S01]  /*40b0*/  @!P5 IMAD R3, R32, R59, R0 ;  /* 0x0000003b2003d224 */ /* 0x002fe200078e0200 */
[----:B------:R-:W-:Y:S04]  /*40c0*/  BSSY B1, `(.L_x_60) ;  /* 0x0000006000017945 */ /* 0x000fe80003800000 */
[----:B------:R1:W-:Y:S01]  /*40d0*/  @!P5 STG.E.U8 desc[UR36][R6.64+0x10], R3 ;  /* 0x000010030600d986 */ /* 0x0003e2000c101124 */
[----:B------:R-:W-:Y:S05]  /*40e0*/  @P4 BRA `(.L_x_61) ;  /* 0x00000000000c4947 */ /* 0x000fea0003800000 */
[----:B------:R-:W1:Y:S02]  /*40f0*/  LDG.E.U8 R61, desc[UR36][R8.64+0x11] ;  /* 0x00001124083d7981 */ /* 0x000e64000c1e1100 */
[----:B-1----:R-:W-:-:S05]  /*4100*/  PRMT R3, R61, 0x8880, RZ ;  /* 0x000088803d037816 */ /* 0x002fca00000000ff */
[----:B------:R-:W-:-:S07]  /*4110*/  IMAD R0, R3, R60, RZ ;  /* 0x0000003c03007224 */ /* 0x000fce00078e02ff */
.L_x_61:
[----:B------:R-:W-:Y:S05]  /*4120*/  BSYNC B1 ;  /* 0x0000000000017941 */ /* 0x000fea0003800000 */
.L_x_60:
        /* <DEDUP_REMOVED lines=13> */
.L_x_63:
[----:B------:R-:W-:Y:S05]  /*4200*/  BSYNC B1 ;  /* 0x0000000000017941 */ /* 0x000fea0003800000 */
.L_x_62:
[----:B-1----:R-:W-:Y:S01]  /*4210*/  @!P3 IMAD R3, R34, R59, R0 ;  /* 0x0000003b2203b224 */ /* 0x002fe200078e0200 */
[----:B------:R-:W-:Y:S04]  /*4220*/  BSSY B1, `(.L_x_64) ;  /* 0x0000006000017945 */ /* 0x000fe80003800000 */
[----:B------:R1:W-:Y:S01]  /*4230*/  @!P3 STG.E.U8 desc[UR36][R4.64+0x10], R3 ;  /* 0x000010030400b986 */ /* 0x0003e2000c101124 */
[----:B------:R-:W-:Y:S05]  /*4240*/  @P2 BRA `(.L_x_65) ;  /* 0x00000000000c2947 */ /* 0x000fea0003800000 */
[----:B------:R-:W1:Y:S02]  /*4250*/  LDG.E.U8 R61, desc[UR36][R10.64+0x11] ;  /* 0x000011240a3d7981 */ /* 0x000e64000c1e1100 */
[----:B-1----:R-:W-:-:S05]  /*4260*/  PRMT R3, R61, 0x8880, RZ ;  /* 0x000088803d037816 */ /* 0x002fca00000000ff */
[----:B------:R-:W-:-:S07]  /*4270*/  IMAD R0, R3, R60, RZ ;  /* 0x0000003c03007224 */ /* 0x000fce00078e02ff */
.L_x_65:
[----:B------:R-:W-:Y:S05]  /*4280*/  BSYNC B1 ;  /* 0x0000000000017941 */ /* 0x000fea0003800000 */
.L_x_64:
[----:B------:R-:W-:Y:S01]  /*4290*/  @!P2 IMAD R35, R35, R59, R0 ;  /* 0x0000003b2323a224 */ /* 0x000fe200078e0200 */
[----:B------:R-:W-:Y:S04]  /*42a0*/  BSSY B1, `(.L_x_66) ;  /* 0x0000006000017945 */ /* 0x000fe80003800000 */
[----:B------:R0:W-:Y:S01]  /*42b0*/  @!P2 STG.E.U8 desc[UR36][R4.64+0x11], R35 ;  /* 0x000011230400a986 */ /* 0x0001e2000c101124 */
[----:B------:R-:W-:Y:S05]  /*42c0*/  @P5 BRA `(.L_x_67) ;  /* 0x00000000000c5947 */ /* 0x000fea0003800000 */
[----:B------:R-:W1:Y:S02]  /*42d0*/  LDG.E.U8 R61, desc[UR36][R8.64+0x18] ;  /* 0x00001824083d7981 */ /* 0x000e64000c1e1100 */
[----:B-1----:R-:W-:-:S05]  /*42e0*/  PRMT R3, R61, 0x8880, RZ ;  /* 0x000088803d037816 */ /* 0x002fca00000000ff */
[----:B------:R-:W-:-:S07]  /*42f0*/  IMAD R0, R3, R60, RZ ;  /* 0x0000003c03007224 */ /* 0x000fce00078e02ff */
.L_x_67:
[----:B------:R-:W-:Y:S05]  /*4300*/  BSYNC B1 ;  /* 0x0000000000017941 */ /* 0x000fea0003800000 */
.L_x_66:
[----:B-1----:R-:W-:Y:S01]  /*4310*/  @!P5 IMAD R3, R36, R59, R0 ;  /* 0x0000003b2403d224 */ /* 0x002fe200078e0200 */
[----:B------:R-:W-:Y:S04]  /*4320*/  BSSY B1, `(.L_x_68) ;  /* 0x0000006000017945 */ /* 0x000fe80003800000 */
[----:B------:R1:W-:Y:S01]  /*4330*/  @!P5 STG.E.U8 desc[UR36][R6.64+0x18], R3 ;  /* 0x000018030600d986 */ /* 0x0003e2000c101124 */
[----:B------:R-:W-:Y:S05]  /*4340*/  @P4 BRA `(.L_x_69) ;  /* 0x00000000000c4947 */ /* 0x000fea0003800000 */
[----:B------:R-:W1:Y:S02]  /*4350*/  LDG.E.U8 R61, desc[UR36][R8.64+0x19] ;  /* 0x00001924083d7981 */ /* 0x000e64000c1e1100 */
[----:B-1----:R-:W-:-:S05]  /*4360*/  PRMT R3, R61, 0x8880, RZ ;  /* 0x000088803d037816 */ /* 0x002fca00000000ff */
[----:B------:R-:W-:-:S07]  /*4370*/  IMAD R0, R3, R60, RZ ;  /* 0x0000003c03007224 */ /* 0x000fce00078e02ff */
.L_x_69:
[----:B------:R-:W-:Y:S05]  /*4380*/  BSYNC B1 ;  /* 0x0000000000017941 */ /* 0x000fea0003800000 */
.L_x_68:
        /* <DEDUP_REMOVED lines=13> */
.L_x_71:
[----:B------:R-:W-:Y:S05]  /*4460*/  BSYNC B1 ;  /* 0x0000000000017941 */ /* 0x000fea0003800000 */
.L_x_70:
[----:B-1----:R-:W-:Y:S01]  /*4470*/  @!P1 IMAD R3, R38, R59, R0 ;  /* 0x0000003b26039224 */ /* 0x002fe200078e0200 */
[----:B------:R-:W-:Y:S04]  /*4480*/  BSSY B1, `(.L_x_72) ;  /* 0x0000006000017945 */ /* 0x000fe80003800000 */
[----:B------:R1:W-:Y:S01]  /*4490*/  @!P1 STG.E.U8 desc[UR36][R4.64+0x18], R3 ;  /* 0x0000180304009986 */ /* 0x0003e2000c101124 */
[----:B------:R-:W-:Y:S05]  /*44a0*/  @P4 BRA `(.L_x_73) ;  /* 0x00000000000c4947 */ /* 0x000fea0003800000 */
[----:B------:R-:W1:Y:S02]  /*44b0*/  LDG.E.U8 R61, desc[UR36][R10.64+0x19] ;  /* 0x000019240a3d7981 */ /* 0x000e64000c1e1100 */
[----:B-1----:R-:W-:-:S05]  /*44c0*/  PRMT R3, R61, 0x8880, RZ ;  /* 0x000088803d037816 */ /* 0x002fca00000000ff */
[----:B------:R-:W-:-:S07]  /*44d0*/  IMAD R0, R3, R60, RZ ;  /* 0x0000003c03007224 */ /* 0x000fce00078e02ff */
.L_x_73:
[----:B------:R-:W-:Y:S05]  /*44e0*/  BSYNC B1 ;  /* 0x0000000000017941 */ /* 0x000fea0003800000 */
.L_x_72:
[----:B------:R-:W-:Y:S01]  /*44f0*/  @!P4 IMAD R39, R39, R59, R0 ;  /* 0x0000003b2727c224 */ /* 0x000fe200078e0200 */
[----:B------:R-:W-:Y:S04]  /*4500*/  BSSY B1, `(.L_x_74) ;  /* 0x0000006000017945 */ /* 0x000fe80003800000 */
[----:B------:R0:W-:Y:S01]  /*4510*/  @!P4 STG.E.U8 desc[UR36][R4.64+0x19], R39 ;  /* 0x000019270400c986 */ /* 0x0001e2000c101124 */
[----:B------:R-:W-:Y:S05]  /*4520*/  @P5 BRA `(.L_x_75) ;  /* 0x00000000000c5947 */ /* 0x000fea0003800000 */
[----:B------:R-:W1:Y:S02]  /*4530*/  LDG.E.U8 R61, desc[UR36][R8.64+0x20] ;  /* 0x00002024083d7981 */ /* 0x000e64000c1e1100 */
[----:B-1----:R-:W-:-:S05]  /*4540*/  PRMT R3, R61, 0x8880, RZ ;  /* 0x000088803d037816 */ /* 0x002fca00000000ff */
[----:B------:R-:W-:-:S07]  /*4550*/  IMAD R0, R3, R60, RZ ;  /* 0x0000003c03007224 */ /* 0x000fce00078e02ff */
.L_x_75:
[----:B------:R-:W-:Y:S05]  /*4560*/  BSYNC B1 ;  /* 0x0000000000017941 */ /* 0x000fea0003800000 */
.L_x_74:
[----:B-1----:R-:W-:Y:S01]  /*4570*/  @!P5 IMAD R3, R40, R59, R0 ;  /* 0x0000003b2803d224 */ /* 0x002fe200078e0200 */
[----:B------:R-:W-:Y:S04]  /*4580*/  BSSY B1, `(.L_x_76) ;  /* 0x0000006000017945 */ /* 0x000fe80003800000 */
[----:B------:R1:W-:Y:S01]  /*4590*/  @!P5 STG.E.U8 desc[UR36][R6.64+0x20], R3 ;  /* 0x000020030600d986 */ /* 0x0003e2000c101124 */
[----:B------:R-:W-:Y:S05]  /*45a0*/  @P0 BRA `(.L_x_77) ;  /* 0x00000000000c0947 */ /* 0x000fea0003800000 */
[----:B------:R-:W1:Y:S02]  /*45b0*/  LDG.E.U8 R61, desc[UR36][R8.64+0x21] ;  /* 0x00002124083d7981 */ /* 0x000e64000c1e1100 */
[----:B-1----:R-:W-:-:S05]  /*45c0*/  PRMT R3, R61, 0x8880, RZ ;  /* 0x000088803d037816 */ /* 0x002fca00000000ff */
[----:B------:R-:W-:-:S07]  /*45d0*/  IMAD R0, R3, R60, RZ ;  /* 0x0000003c03007224 */ /* 0x000fce00078e02ff */
.L_x_77:
[----:B------:R-:W-:Y:S05]  /*45e0*/  BSYNC B1 ;  /* 0x0000000000017941 */ /* 0x000fea0003800000 */
.L_x_76:
        /* <DEDUP_REMOVED lines=13> */
.L_x_79:
[----:B------:R-:W-:Y:S05]  /*46c0*/  BSYNC B1 ;  /* 0x0000000000017941 */ /* 0x000fea0003800000 */
.L_x_78:
[----:B-1----:R-:W-:Y:S01]  /*46d0*/  @!P3 IMAD R3, R42, R59, R0 ;  /* 0x0000003b2a03b224 */ /* 0x002fe200078e0200 */
[----:B------:R-:W-:Y:S04]  /*46e0*/  BSSY B1, `(.L_x_80) ;  /* 0x0000006000017945 */ /* 0x000fe80003800000 */
[----:B------:R1:W-:Y:S01]  /*46f0*/  @!P3 STG.E.U8 desc[UR36][R4.64+0x20], R3 ;  /* 0x000020030400b986 */ /* 0x0003e2000c101124 */
[----:B------:R-:W-:Y:S05]  /*4700*/  @P2 BRA `(.L_x_81) ;  /* 0x00000000000c2947 */ /* 0x000fea0003800000 */
[----:B------:R-:W1:Y:S02]  /*4710*/  LDG.E.U8 R61, desc[UR36][R10.64+0x21] ;  /* 0x000021240a3d7981 */ /* 0x000e64000c1e1100 */
[----:B-1----:R-:W-:-:S05]  /*4720*/  PRMT R3, R61, 0x8880, RZ ;  /* 0x000088803d037816 */ /* 0x002fca00000000ff */
[----:B------:R-:W-:-:S07]  /*4730*/  IMAD R0, R3, R60, RZ ;  /* 0x0000003c03007224 */ /* 0x000fce00078e02ff */
.L_x_81:
[----:B------:R-:W-:Y:S05]  /*4740*/  BSYNC B1 ;  /* 0x0000000000017941 */ /* 0x000fea0003800000 */
.L_x_80:
[----:B------:R-:W-:Y:S01]  /*4750*/  @!P2 IMAD R43, R43, R59, R0 ;  /* 0x0000003b2b2ba224 */ /* 0x000fe200078e0200 */
[----:B------:R-:W-:Y:S04]  /*4760*/  BSSY B1, `(.L_x_82) ;  /* 0x0000006000017945 */ /* 0x000fe80003800000 */
[----:B------:R0:W-:Y:S01]  /*4770*/  @!P2 STG.E.U8 desc[UR36][R4.64+0x21], R43 ;  /* 0x0000212b0400a986 */ /* 0x0001e2000c101124 */
[----:B------:R-:W-:Y:S05]  /*4780*/  @P0 BRA `(.L_x_83) ;  /* 0x00000000000c0947 */ /* 0x000fea0003800000 */
[----:B------:R-:W1:Y:S02]  /*4790*/  LDG.E.U8 R61, desc[UR36][R8.64+0x28] ;  /* 0x00002824083d7981 */ /* 0x000e64000c1e1100 */
[----:B-1----:R-:W-:-:S05]  /*47a0*/  PRMT R3, R61, 0x8880, RZ ;  /* 0x000088803d037816 */ /* 0x002fca00000000ff */
[----:B------:R-:W-:-:S07]  /*47b0*/  IMAD R0, R3, R60, RZ ;  /* 0x0000003c03007224 */ /* 0x000fce00078e02ff */
.L_x_83:
[----:B------:R-:W-:Y:S05]  /*47c0*/  BSYNC B1 ;  /* 0x0000000000017941 */ /* 0x000fea0003800000 */
.L_x_82:
[----:B-1----:R-:W-:Y:S01]  /*47d0*/  @!P0 IMAD R3, R44, R59, R0 ;  /* 0x0000003b2c038224 */ /* 0x002fe200078e0200 */
[----:B------:R-:W-:Y:S04]  /*47e0*/  BSSY B1, `(.L_x_84) ;  /* 0x0000006000017945 */ /* 0x000fe80003800000 */
[----:B------:R1:W-:Y:S01]  /*47f0*/  @!P0 STG.E.U8 desc[UR36][R6.64+0x28], R3 ;  /* 0x0000280306008986 */ /* 0x0003e2000c101124 */
[----:B------:R-:W-:Y:S05]  /*4800*/  @P5 BRA `(.L_x_85) ;  /* 0x00000000000c5947 */ /* 0x000fea0003800000 */
[----:B------:R-:W1:Y:S02]  /*4810*/  LDG.E.U8 R61, desc[UR36][R8.64+0x29] ;  /* 0x00002924083d7981 */ /* 0x000e64000c1e1100 */
[----:B-1----:R-:W-:-:S05]  /*4820*/  PRMT R3, R61, 0x8880, RZ ;  /* 0x000088803d037816 */ /* 0x002fca00000000ff */
[----:B------:R-:W-:-:S07]  /*4830*/  IMAD R0, R3, R60, RZ ;  /* 0x0000003c03007224 */ /* 0x000fce00078e02ff */
.L_x_85:
[----:B------:R-:W-:Y:S05]  /*4840*/  BSYNC B1 ;  /* 0x0000000000017941 */ /* 0x000fea0003800000 */
.L_x_84:
        /* <DEDUP_REMOVED lines=13> */
.L_x_87:
[----:B------:R-:W-:Y:S05]  /*4920*/  BSYNC B1 ;  /* 0x0000000000017941 */ /* 0x000fea0003800000 */
.L_x_86:
[----:B-1----:R-:W-:Y:S01]  /*4930*/  @!P4 IMAD R3, R46, R59, R0 ;  /* 0x0000003b2e03c224 */ /* 0x002fe200078e0200 */
[----:B------:R-:W-:Y:S04]  /*4940*/  BSSY B1, `(.L_x_88) ;  /* 0x0000006000017945 */ /* 0x000fe80003800000 */
[----:B------:R1:W-:Y:S01]  /*4950*/  @!P4 STG.E.U8 desc[UR36][R4.64+0x28], R3 ;  /* 0x000028030400c986 */ /* 0x0003e2000c101124 */
[----:B------:R-:W-:Y:S05]  /*4960*/  @P1 BRA `(.L_x_89) ;  /* 0x00000000000c1947 */ /* 0x000fea0003800000 */
[----:B------:R-:W1:Y:S02]  /*4970*/  LDG.E.U8 R61, desc[UR36][R10.64+0x29] ;  /* 0x000029240a3d7981 */ /* 0x000e64000c1e1100 */
[----:B-1----:R-:W-:-:S05]  /*4980*/  PRMT R3, R61, 0x8880, RZ ;  /* 0x000088803d037816 */ /* 0x002fca00000000ff */
[----:B------:R-:W-:-:S07]  /*4990*/  IMAD R0, R3, R60, RZ ;  /* 0x0000003c03007224 */ /* 0x000fce00078e02ff */
.L_x_89:
[----:B------:R-:W-:Y:S05]  /*49a0*/  BSYNC B1 ;  /* 0x0000000000017941 */ /* 0x000fea0003800000 */
.L_x_88:
[----:B------:R-:W-:Y:S01]  /*49b0*/  @!P1 IMAD R47, R47, R59, R0 ;  /* 0x0000003b2f2f9224 */ /* 0x000fe200078e0200 */
[----:B------:R-:W-:Y:S04]  /*49c0*/  BSSY B1, `(.L_x_90) ;  /* 0x0000006000017945 */ /* 0x000fe80003800000 */
[----:B------:R0:W-:Y:S01]  /*49d0*/  @!P1 STG.E.U8 desc[UR36][R4.64+0x29], R47 ;  /* 0x0000292f04009986 */ /* 0x0001e2000c101124 */
[----:B------:R-:W-:Y:S05]  /*49e0*/  @P3 BRA `(.L_x_91) ;  /* 0x00000000000c3947 */ /* 0x000fea0003800000 */
[----:B------:R-:W1:Y:S02]  /*49f0*/  LDG.E.U8 R61, desc[UR36][R8.64+0x30] ;  /* 0x00003024083d7981 */ /* 0x000e64000c1e1100 */
[----:B-1----:R-:W-:-:S05]  /*4a00*/  PRMT R3, R61, 0x8880, RZ ;  /* 0x000088803d037816 */ /* 0x002fca00000000ff */
[----:B------:R-:W-:-:S07]  /*4a10*/  IMAD R0, R3, R60, RZ ;  /* 0x0000003c03007224 */ /* 0x000fce00078e02ff */
.L_x_91:
[----:B------:R-:W-:Y:S05]  /*4a20*/  BSYNC B1 ;  /* 0x0000000000017941 */ /* 0x000fea0003800000 */
.L_x_90:
[----:B-1----:R-:W-:Y:S01]  /*4a30*/  @!P3 IMAD R3, R48, R59, R0 ;  /* 0x0000003b3003b224 */ /* 0x002fe200078e0200 */
[----:B------:R-:W-:Y:S04]  /*4a40*/  BSSY B1, `(.L_x_92) ;  /* 0x0000006000017945 */ /* 0x000fe80003800000 */
[----:B------:R1:W-:Y:S01]  /*4a50*/  @!P3 STG.E.U8 desc[UR36][R6.64+0x30], R3 ;  /* 0x000030030600b986 */ /* 0x0003e2000c101124 */
[----:B------:R-:W-:Y:S05]  /*4a60*/  @P5 BRA `(.L_x_93) ;  /* 0x00000000000c5947 */ /* 0x000fea0003800000 */
[----:B------:R-:W1:Y:S02]  /*4a70*/  LDG.E.U8 R61, desc[UR36][R8.64+0x31] ;  /* 0x00003124083d7981 */ /* 0x000e64000c1e1100 */
[----:B-1----:R-:W-:-:S05]  /*4a80*/  PRMT R3, R61, 0x8880, RZ ;  /* 0x000088803d037816 */ /* 0x002fca00000000ff */
[----:B------:R-:W-:-:S07]  /*4a90*/  IMAD R0, R3, R60, RZ ;  /* 0x0000003c03007224 */ /* 0x000fce00078e02ff */
.L_x_93:
[----:B------:R-:W-:Y:S05]  /*4aa0*/  BSYNC B1 ;  /* 0x0000000000017941 */ /* 0x000fea0003800000 */
.L_x_92:
        /* <DEDUP_REMOVED lines=9> */
[----:B------:R-:W-:Y:S01]  /*4b40*/  ISETP.LT.OR P3, PT, R20, 0x9, !P3 ;  /* 0x000000091400780c */ /* 0x000fe20005f61670 */
[----:B------:R-:W-:-:S12]  /*4b50*/  @P2 BRA `(.L_x_95) ;  /* 0x00000000000c2947 */ /* 0x000fd80003800000 */
[----:B------:R-:W1:Y:S02]  /*4b60*/  LDG.E.U8 R61, desc[UR36][R10.64+0x30] ;  /* 0x000030240a3d7981 */ /* 0x000e64000c1e1100 */
[----:B-1----:R-:W-:-:S05]  /*4b70*/  PRMT R3, R61, 0x8880, RZ ;  /* 0x000088803d037816 */ /* 0x002fca00000000ff */
[----:B------:R-:W-:-:S07]  /*4b80*/  IMAD R0, R3, R60, RZ ;  /* 0x0000003c03007224 */ /* 0x000fce00078e02ff */
.L_x_95:
[----:B------:R-:W-:Y:S05]  /*4b90*/  BSYNC B1 ;  /* 0x0000000000017941 */ /* 0x000fea0003800000 */
.L_x_94:
[----:B-1----:R-:W-:Y:S01]  /*4ba0*/  @!P2 IMAD R3, R50, R59, R0 ;  /* 0x0000003b3203a224 */ /* 0x002fe200078e0200 */
[----:B------:R-:W-:Y:S04]  /*4bb0*/  BSSY B1, `(.L_x_96) ;  /* 0x0000006000017945 */ /* 0x000fe80003800000 */
[----:B------:R1:W-:Y:S01]  /*4bc0*/  @!P2 STG.E.U8 desc[UR36][R4.64+0x30], R3 ;  /* 0x000030030400a986 */ /* 0x0003e2000c101124 */
[----:B------:R-:W-:Y:S05]  /*4bd0*/  @P0 BRA `(.L_x_97) ;  /* 0x00000000000c0947 */ /* 0x000fea0003800000 */
[----:B------:R-:W1:Y:S02]  /*4be0*/  LDG.E.U8 R61, desc[UR36][R10.64+0x31] ;  /* 0x000031240a3d7981 */ /* 0x000e64000c1e1100 */
[----:B-1----:R-:W-:-:S05]  /*4bf0*/  PRMT R3, R61, 0x8880, RZ ;  /* 0x000088803d037816 */ /* 0x002fca00000000ff */
[----:B------:R-:W-:-:S07]  /*4c00*/  IMAD R0, R3, R60, RZ ;  /* 0x0000003c03007224 */ /* 0x000fce00078e02ff */
.L_x_97:
[----:B------:R-:W-:Y:S05]  /*4c10*/  BSYNC B1 ;  /* 0x0000000000017941 */ /* 0x000fea0003800000 */
.L_x_96:
[----:B------:R-:W-:Y:S01]  /*4c20*/  @!P0 IMAD R51, R51, R59, R0 ;  /* 0x0000003b33338224 */ /* 0x000fe200078e0200 */
[----:B------:R-:W-:Y:S04]  /*4c30*/  BSSY B1, `(.L_x_98) ;  /* 0x0000006000017945 */ /* 0x000fe80003800000 */
[----:B------:R0:W-:Y:S01]  /*4c40*/  @!P0 STG.E.U8 desc[UR36][R4.64+0x31], R51 ;  /* 0x0000313304008986 */ /* 0x0001e2000c101124 */
[----:B------:R-:W-:Y:S05]  /*4c50*/  @P5 BRA `(.L_x_99) ;  /* 0x00000000000c5947 */ /* 0x000fea0003800000 */
[----:B------:R-:W1:Y:S02]  /*4c60*/  LDG.E.U8 R61, desc[UR36][R8.64+0x38] ;  /* 0x00003824083d7981 */ /* 0x000e64000c1e1100 */
[----:B-1----:R-:W-:-:S05]  /*4c70*/  PRMT R3, R61, 0x8880, RZ ;  /* 0x000088803d037816 */ /* 0x002fca00000000ff */
[----:B------:R-:W-:-:S07]  /*4c80*/  IMAD R0, R3, R60, RZ ;  /* 0x0000003c03007224 */ /* 0x000fce00078e02ff */
.L_x_99:
[----:B------:R-:W-:Y:S05]  /*4c90*/  BSYNC B1 ;  /* 0x0000000000017941 */ /* 0x000fea0003800000 */
.L_x_98:
[----:B-1----:R-:W-:Y:S01]  /*4ca0*/  @!P5 IMAD R3, R52, R59, R0 ;  /* 0x0000003b3403d224 */ /* 0x002fe200078e0200 */
[----:B------:R-:W-:Y:S04]  /*4cb0*/  BSSY B1, `(.L_x_100) ;  /* 0x0000006000017945 */ /* 0x000fe80003800000 */
[----:B------:R1:W-:Y:S01]  /*4cc0*/  @!P5 STG.E.U8 desc[UR36][R6.64+0x38], R3 ;  /* 0x000038030600d986 */ /* 0x0003e2000c101124 */
[----:B------:R-:W-:Y:S05]  /*4cd0*/  @P4 BRA `(.L_x_101) ;  /* 0x00000000000c4947 */ /* 0x000fea0003800000 */
[----:B------:R-:W1:Y:S02]  /*4ce0*/  LDG.E.U8 R61, desc[UR36][R8.64+0x39] ;  /* 0x00003924083d7981 */ /* 0x000e64000c1e1100 */
[----:B-1----:R-:W-:-:S05]  /*4cf0*/  PRMT R3, R61, 0x8880, RZ ;  /* 0x000088803d037816 */ /* 0x002fca00000000ff */
[----:B------:R-:W-:-:S07]  /*4d00*/  IMAD R0, R3, R60, RZ ;  /* 0x0000003c03007224 */ /* 0x000fce00078e02ff */
.L_x_101:
[----:B------:R-:W-:Y:S05]  /*4d10*/  BSYNC B1 ;  /* 0x0000000000017941 */ /* 0x000fea0003800000 */
.L_x_100:
[----:B------:R-:W-:Y:S01]  /*4d20*/  @!P4 IMAD R53, R53, R59, R0 ;  /* 0x0000003b3535c224 */ /* 0x000fe200078e0200 */
[----:B------:R-:W-:Y:S04]  /*4d30*/  BSSY B1, `(.L_x_102) ;  /* 0x0000006000017945 */ /* 0x000fe80003800000 */
[----:B------:R0:W-:Y:S01]  /*4d40*/  @!P4 STG.E.U8 desc[UR36][R6.64+0x39], R53 ;  /* 0x000039350600c986 */ /* 0x0001e2000c101124 */
[----:B------:R-:W-:Y:S05]  /*4d50*/  @P3 BRA `(.L_x_103) ;  /* 0x00000000000c3947 */ /* 0x000fea0003800000 */
[----:B------:R-:W1:Y:S02]  /*4d60*/  LDG.E.U8 R61, desc[UR36][R10.64+0x38] ;  /* 0x000038240a3d7981 */ /* 0x000e64000c1e1100 */
[----:B-1----:R-:W-:-:S05]  /*4d70*/  PRMT R3, R61, 0x8880, RZ ;  /* 0x000088803d037816 */ /* 0x002fca00000000ff */
[----:B------:R-:W-:-:S07]  /*4d80*/  IMAD R0, R3, R60, RZ ;  /* 0x0000003c03007224 */ /* 0x000fce00078e02ff */
.L_x_103:
[----:B------:R-:W-:Y:S05]  /*4d90*/  BSYNC B1 ;  /* 0x0000000000017941 */ /* 0x000fea0003800000 */
.L_x_102:
[----:B-1----:R-:W-:Y:S01]  /*4da0*/  @!P3 IMAD R3, R54, R59, R0 ;  /* 0x0000003b3603b224 */ /* 0x002fe200078e0200 */
[----:B------:R-:W-:Y:S01]  /*4db0*/  ISETP.LT.OR P1, PT, R20, 0x9, !P1 ;  /* 0x000000091400780c */ /* 0x000fe20004f21670 */
[----:B------:R-:W-:Y:S03]  /*4dc0*/  BSSY B1, `(.L_x_104) ;  /* 0x0000006000017945 */ /* 0x000fe60003800000 */
[----:B------:R1:W-:Y:S09]  /*4dd0*/  @!P3 STG.E.U8 desc[UR36][R4.64+0x38], R3 ;  /* 0x000038030400b986 */ /* 0x0003f2000c101124 */
[----:B------:R-:W-:Y:S05]  /*4de0*/  @P1 BRA `(.L_x_105) ;  /* 0x00000000000c1947 */ /* 0x000fea0003800000 */
[----:B------:R-:W1:Y:S02]  /*4df0*/  LDG.E.U8 R61, desc[UR36][R10.64+0x39] ;  /* 0x000039240a3d7981 */ /* 0x000e64000c1e1100 */
[----:B-1----:R-:W-:-:S05]  /*4e00*/  PRMT R3, R61, 0x8880, RZ ;  /* 0x000088803d037816 */ /* 0x002fca00000000ff */
[----:B------:R-:W-:-:S07]  /*4e10*/  IMAD R0, R3, R60, RZ ;  /* 0x0000003c03007224 */ /* 0x000fce00078e02ff */
.L_x_105:
[----:B------:R-:W-:Y:S05]  /*4e20*/  BSYNC B1 ;  /* 0x0000000000017941 */ /* 0x000fea0003800000 */
.L_x_104:
[----:B------:R-:W-:Y:S01]  /*4e30*/  IMAD R55, R55, R59, R0 ;  /* 0x0000003b37377224 */ /* 0x000fe200078e0200 */
[----:B------:R-:W-:Y:S06]  /*4e40*/  @P1 BRA `(.L_x_106) ;  /* 0x0000000400c81947 */ /* 0x000fec0003800000 */
[----:B------:R0:W-:Y:S01]  /*4e50*/  STG.E.U8 desc[UR36][R4.64+0x39], R55 ;  /* 0x0000393704007986 */ /* 0x0001e2000c101124 */
[----:B------:R-:W-:Y:S05]  /*4e60*/  BRA `(.L_x_106) ;  /* 0x0000000400c07947 */ /* 0x000fea0003800000 */
.L_x_41:
[C---:B------:R-:W-:Y:S02]  /*4e70*/  ISETP.GE.AND P1, PT, R58.reuse, 0x1, PT ;  /* 0x000000013a00780c */ /* 0x040fe40003f26270 */
[----:B------:R-:W-:Y:S02]  /*4e80*/  ISETP.GE.AND P0, PT, R58, 0x2, PT ;  /* 0x000000023a00780c */ /* 0x000fe40003f06270 */
[C---:B------:R-:W-:Y:S02]  /*4e90*/  ISETP.LT.OR P4, PT, R20.reuse, 0x1, !P1 ;  /* 0x000000011400780c */ /* 0x040fe40004f81670 */
[C---:B------:R-:W-:Y:S02]  /*4ea0*/  ISETP.LT.OR P5, PT, R20.reuse, 0x1, !P0 ;  /* 0x000000011400780c */ /* 0x040fe400047a1670 */
[C---:B------:R-:W-:Y:S02]  /*4eb0*/  ISETP.LT.OR P1, PT, R20.reuse, 0x9, !P1 ;  /* 0x000000091400780c */ /* 0x040fe40004f21670 */
[----:B------:R-:W-:-:S02]  /*4ec0*/  ISETP.LT.OR P0, PT, R20, 0x9, !P0 ;  /* 0x000000091400780c */ /* 0x000fc40004701670 */
[C---:B------:R-:W-:Y:S02]  /*4ed0*/  ISETP.GE.AND P3, PT, R58.reuse, 0x9, PT ;  /* 0x000000093a00780c */ /* 0x040fe40003f66270 */
[----:B------:R-:W-:-:S03]  /*4ee0*/  ISETP.GE.AND P2, PT, R58, 0xa, PT ;  /* 0x0000000a3a00780c */ /* 0x000fc60003f46270 */
[-C--:B------:R-:W-:Y:S02]  /*4ef0*/  @!P4 IMAD R3, R24, R59.reuse, RZ ;  /* 0x0000003b1803c224 */ /* 0x080fe400078e02ff */
[-C--:B------:R-:W-:Y:S02]  /*4f00*/  @!P5 IMAD R25, R25, R59.reuse, RZ ;  /* 0x0000003b1919d224 */ /* 0x080fe400078e02ff */
[-C--:B------:R-:W-:Y:S01]  /*4f10*/  @!P1 IMAD R9, R26, R59.reuse, RZ ;  /* 0x0000003b1a099224 */ /* 0x080fe200078e02ff */
[----:B------:R0:W-:Y:S01]  /*4f20*/  @!P4 STG.E.U8 desc[UR36][R6.64], R3 ;  /* 0x000000030600c986 */ /* 0x0001e2000c101124 */
[C---:B------:R-:W-:Y:S01]  /*4f30*/  ISETP.LT.OR P4, PT, R20.reuse, 0x1, !P3 ;  /* 0x000000011400780c */ /* 0x040fe20005f81670 */
[----:B------:R-:W-:Y:S02]  /*4f40*/  @!P0 IMAD R27, R27, R59, RZ ;  /* 0x0000003b1b1b8224 */ /* 0x000fe400078e02ff */
[----:B------:R-:W-:Y:S01]  /*4f50*/  @!P5 STG.E.U8 desc[UR36][R6.64+0x1], R25 ;  /* 0x000001190600d986 */ /* 0x000fe2000c101124 */
[----:B------:R-:W-:-:S02]  /*4f60*/  ISETP.LT.OR P5, PT, R20, 0x1, !P2 ;  /* 0x000000011400780c */ /* 0x000fc400057a1670 */
[C---:B------:R-:W-:Y:S01]  /*4f70*/  ISETP.LT.OR P2, PT, R20.reuse, 0x9, !P2 ;  /* 0x000000091400780c */ /* 0x040fe20005741670 */
[----:B------:R1:W-:Y:S01]  /*4f80*/  @!P1 STG.E.U8 desc[UR36][R4.64], R9 ;  /* 0x0000000904009986 */ /* 0x0003e2000c101124 */
[----:B------:R-:W-:Y:S02]  /*4f90*/  ISETP.LT.OR P1, PT, R20, 0x9, !P3 ;  /* 0x000000091400780c */ /* 0x000fe40005f21670 */
[C---:B------:R-:W-:Y:S01]  /*4fa0*/  ISETP.GE.AND P3, PT, R58.reuse, 0x11, PT ;  /* 0x000000113a00780c */ /* 0x040fe20003f66270 */
[----:B------:R-:W-:Y:S01]  /*4fb0*/  @!P0 STG.E.U8 desc[UR36][R4.64+0x1], R27 ;  /* 0x0000011b04008986 */ /* 0x000fe2000c101124 */
[----:B------:R-:W-:Y:S01]  /*4fc0*/  ISETP.GE.AND P0, PT, R58, 0x12, PT ;  /* 0x000000123a00780c */ /* 0x000fe20003f06270 */
[----:B------:R-:W-:-:S04]  /*4fd0*/  @!P4 IMAD R11, R28, R59, RZ ;  /* 0x0000003b1c0bc224 */ /* 0x000fc800078e02ff */
[-C--:B------:R-:W-:Y:S01]  /*4fe0*/  @!P5 IMAD R29, R29, R59.reuse, RZ ;  /* 0x0000003b1d1dd224 */ /* 0x080fe200078e02ff */
[----:B------:R-:W-:Y:S01]  /*4ff0*/  @!P4 STG.E.U8 desc[UR36][R6.64+0x8], R11 ;  /* 0x0000080b0600c986 */ /* 0x000fe2000c101124 */
[C---:B------:R-:W-:Y:S01]  /*5000*/  ISETP.LT.OR P4, PT, R20.reuse, 0x1, !P3 ;  /* 0x000000011400780c */ /* 0x040fe20005f81670 */
[-C--:B------:R-:W-:Y:S02]  /*5010*/  @!P2 IMAD R31, R31, R59.reuse, RZ ;  /* 0x0000003b1f1fa224 */ /* 0x080fe400078e02ff */
[----:B------:R-:W-:Y:S01]  /*5020*/  @!P5 STG.E.U8 desc[UR36][R6.64+0x9], R29 ;  /* 0x0000091d0600d986 */ /* 0x000fe2000c101124 */
[----:B------:R-:W-:Y:S01]  /*5030*/  ISETP.LT.OR P5, PT, R20, 0x1, !P0 ;  /* 0x000000011400780c */ /* 0x000fe200047a1670 */
[----:B0-----:R-:W-:Y:S01]  /*5040*/  @!P1 IMAD R3, R30, R59, RZ ;  /* 0x0000003b1e039224 */ /* 0x001fe200078e02ff */
[----:B------:R-:W-:Y:S01]  /*5050*/  ISETP.LT.OR P0, PT, R20, 0x9, !P0 ;  /* 0x000000091400780c */ /* 0x000fe20004701670 */
[----:B------:R-:W-:Y:S01]  /*5060*/  @!P2 STG.E.U8 desc[UR36][R4.64+0x9], R31 ;  /* 0x0000091f0400a986 */ /* 0x000fe2000c101124 */
[----:B------:R-:W-:-:S03]  /*5070*/  ISETP.GE.AND P2, PT, R58, 0x19, PT ;  /* 0x000000193a00780c */ /* 0x000fc60003f46270 */
[----:B------:R0:W-:Y:S01]  /*5080*/  @!P1 STG.E.U8 desc[UR36][R4.64+0x8], R3 ;  /* 0x0000080304009986 */ /* 0x0001e2000c101124 */
[----:B------:R-:W-:Y:S01]  /*5090*/  ISETP.LT.OR P1, PT, R20, 0x9, !P3 ;  /* 0x000000091400780c */ /* 0x000fe20005f21670 */
[----:B-1----:R-:W-:Y:S01]  /*50a0*/  @!P4 IMAD R9, R32, R59, RZ ;  /* 0x0000003b2009c224 */ /* 0x002fe200078e02ff */
[----:B------:R-:W-:-:S03]  /*50b0*/  ISETP.GE.AND P3, PT, R58, 0x1a, PT ;  /* 0x0000001a3a00780c */ /* 0x000fc60003f66270 */
[-C--:B------:R-:W-:Y:S01]  /*50c0*/  @!P5 IMAD R33, R33, R59.reuse, RZ ;  /* 0x0000003b2121d224 */ /* 0x080fe200078e02ff */
[----:B------:R-:W-:Y:S01]  /*50d0*/  @!P4 STG.E.U8 desc[UR36][R6.64+0x10], R9 ;  /* 0x000010090600c986 */ /* 0x000fe2000c101124 */
[C---:B------:R-:W-:Y:S01]  /*50e0*/  ISETP.LT.OR P4, PT, R20.reuse, 0x1, !P3 ;  /* 0x000000011400780c */ /* 0x040fe20005f81670 */
[-C--:B------:R-:W-:Y:S01]  /*50f0*/  @!P0 IMAD R35, R35, R59.reuse, RZ ;  /* 0x0000003b23238224 */ /* 0x080fe200078e02ff */
[C---:B------:R-:W-:Y:S01]  /*5100*/  ISETP.LT.OR P3, PT, R20.reuse, 0x9, !P3 ;  /* 0x000000091400780c */ /* 0x040fe20005f61670 */
[----:B------:R-:W-:Y:S01]  /*5110*/  @!P5 STG.E.U8 desc[UR36][R6.64+0x11], R33 ;  /* 0x000011210600d986 */ /* 0x000fe2000c101124 */
[----:B------:R-:W-:Y:S02]  /*5120*/  ISETP.LT.OR P5, PT, R20, 0x1, !P2 ;  /* 0x000000011400780c */ /* 0x000fe400057a1670 */
[----:B0-----:R-:W-:Y:S01]  /*5130*/  @!P1 IMAD R3, R34, R59, RZ ;  /* 0x0000003b22039224 */ /* 0x001fe200078e02ff */
[----:B------:R-:W-:Y:S01]  /*5140*/  @!P0 STG.E.U8 desc[UR36][R4.64+0x11], R35 ;  /* 0x0000112304008986 */ /* 0x000fe2000c101124 */
[----:B------:R-:W-:-:S02]  /*5150*/  ISETP.LT.OR P2, PT, R20, 0x9, !P2 ;  /* 0x000000091400780c */ /* 0x000fc40005741670 */
[C---:B------:R-:W-:Y:S01]  /*5160*/  ISETP.GE.AND P0, PT, R58.reuse, 0x21, PT ;  /* 0x000000213a00780c */ /* 0x040fe20003f06270 */
[----:B------:R0:W-:Y:S01]  /*5170*/  @!P1 STG.E.U8 desc[UR36][R4.64+0x10], R3 ;  /* 0x0000100304009986 */ /* 0x0001e2000c101124 */
[----:B------:R-:W-:Y:S01]  /*5180*/  ISETP.GE.AND P1, PT, R58, 0x22, PT ;  /* 0x000000223a00780c */ /* 0x000fe20003f26270 */
[-C--:B------:R-:W-:Y:S02]  /*5190*/  @!P4 IMAD R37, R37, R59.reuse, RZ ;  /* 0x0000003b2525c224 */ /* 0x080fe400078e02ff */
[-C--:B------:R-:W-:Y:S02]  /*51a0*/  @!P3 IMAD R39, R39, R59.reuse, RZ ;  /* 0x0000003b2727b224 */ /* 0x080fe400078e02ff */
[-C--:B------:R-:W-:Y:S01]  /*51b0*/  @!P5 IMAD R11, R36, R59.reuse, RZ ;  /* 0x0000003b240bd224 */ /* 0x080fe200078e02ff */
[----:B------:R-:W-:Y:S01]  /*51c0*/  @!P4 STG.E.U8 desc[UR36][R6.64+0x19], R37 ;  /* 0x000019250600c986 */ /* 0x000fe2000c101124 */
[C---:B------:R-:W-:Y:S02]  /*51d0*/  ISETP.LT.OR P4, PT, R20.reuse, 0x1, !P0 ;  /* 0x000000011400780c */ /* 0x040fe40004781670 */
[C---:B------:R-:W-:Y:S01]  /*51e0*/  ISETP.LT.OR P0, PT, R20.reuse, 0x9, !P0 ;  /* 0x000000091400780c */ /* 0x040fe20004701670 */
[----:B------:R-:W-:Y:S01]  /*51f0*/  @!P5 STG.E.U8 desc[UR36][R6.64+0x18], R11 ;  /* 0x0000180b0600d986 */ /* 0x000fe2000c101124 */
[----:B------:R-:W-:Y:S01]  /*5200*/  ISETP.LT.OR P5, PT, R20, 0x1, !P1 ;  /* 0x000000011400780c */ /* 0x000fe20004fa1670 */
[----:B0-----:R-:W-:Y:S01]  /*5210*/  @!P2 IMAD R3, R38, R59, RZ ;  /* 0x0000003b2603a224 */ /* 0x001fe200078e02ff */
[----:B------:R-:W-:Y:S01]  /*5220*/  ISETP.LT.OR P1, PT, R20, 0x9, !P1 ;  /* 0x000000091400780c */ /* 0x000fe20004f21670 */
[----:B------:R-:W-:Y:S01]  /*5230*/  @!P3 STG.E.U8 desc[UR36][R4.64+0x19], R39 ;  /* 0x000019270400b986 */ /* 0x000fe2000c101124 */
[----:B------:R-:W-:-:S03]  /*5240*/  ISETP.GE.AND P3, PT, R58, 0x29, PT ;  /* 0x000000293a00780c */ /* 0x000fc60003f66270 */
[----:B------:R0:W-:Y:S01]  /*5250*/  @!P2 STG.E.U8 desc[UR36][R4.64+0x18], R3 ;  /* 0x000018030400a986 */ /* 0x0001e2000c101124 */
[----:B------:R-:W-:Y:S01]  /*5260*/  ISETP.GE.AND P2, PT, R58, 0x2a, PT ;  /* 0x0000002a3a00780c */ /* 0x000fe20003f46270 */
[----:B------:R-:W-:-:S04]  /*5270*/  @!P4 IMAD R9, R40, R59, RZ ;  /* 0x0000003b2809c224 */ /* 0x000fc800078e02ff */
[-C--:B------:R-:W-:Y:S01]  /*5280*/  @!P5 IMAD R41, R41, R59.reuse, RZ ;  /* 0x0000003b2929d224 */ /* 0x080fe200078e02ff */
[----:B------:R-:W-:Y:S01]  /*5290*/  @!P4 STG.E.U8 desc[UR36][R6.64+0x20], R9 ;  /* 0x000020090600c986 */ /* 0x000fe2000c101124 */
[C---:B------:R-:W-:Y:S01]  /*52a0*/  ISETP.LT.OR P4, PT, R20.reuse, 0x1, !P3 ;  /* 0x000000011400780c */ /* 0x040fe20005f81670 */
[-C--:B------:R-:W-:Y:S01]  /*52b0*/  @!P1 IMAD R43, R43, R59.reuse, RZ ;  /* 0x0000003b2b2b9224 */ /* 0x080fe200078e02ff */
        /* <DEDUP_REMOVED lines=25> */
[----:B------:R1:W-:Y:S01]  /*5450*/  @!P4 STG.E.U8 desc[UR36][R6.64+0x30], R9 ;  /* 0x000030090600c986 */ /* 0x0003e2000c101124 */
[C---:B------:R-:W-:Y:S01]  /*5460*/  ISETP.LT.OR P4, PT, R20.reuse, 0x1, !P2 ;  /* 0x000000011400780c */ /* 0x040fe20005781670 */
[-C--:B------:R-:W-:Y:S01]  /*5470*/  @!P0 IMAD R51, R51, R59.reuse, RZ ;  /* 0x0000003b33338224 */ /* 0x080fe200078e02ff */
[C---:B------:R-:W-:Y:S01]  /*5480*/  ISETP.LT.OR P2, PT, R20.reuse, 0x9, !P2 ;  /* 0x000000091400780c */ /* 0x040fe20005741670 */
[----:B------:R2:W-:Y:S01]  /*5490*/  @!P5 STG.E.U8 desc[UR36][R6.64+0x31], R49 ;  /* 0x000031310600d986 */ /* 0x0005e2000c101124 */
[----:B------:R-:W-:Y:S01]  /*54a0*/  ISETP.LT.OR P5, PT, R20, 0x1, !P3 ;  /* 0x000000011400780c */ /* 0x000fe20005fa1670 */
[-C--:B0-----:R-:W-:Y:S01]  /*54b0*/  @!P1 IMAD R3, R50, R59.reuse, RZ ;  /* 0x0000003b32039224 */ /* 0x081fe200078e02ff */
[----:B------:R-:W-:Y:S01]  /*54c0*/  ISETP.LT.OR P3, PT, R20, 0x9, !P3 ;  /* 0x000000091400780c */ /* 0x000fe20005f61670 */
[----:B------:R2:W-:Y:S04]  /*54d0*/  @!P0 STG.E.U8 desc[UR36][R4.64+0x31], R51 ;  /* 0x0000313304008986 */ /* 0x0005e8000c101124 */
[----:B------:R2:W-:Y:S02]  /*54e0*/  @!P1 STG.E.U8 desc[UR36][R4.64+0x30], R3 ;  /* 0x0000300304009986 */ /* 0x0005e4000c101124 */
[----:B------:R-:W-:-:S02]  /*54f0*/  @!P4 IMAD R11, R52, R59, RZ ;  /* 0x0000003b340bc224 */ /* 0x000fc400078e02ff */
[-C--:B-1----:R-:W-:Y:S02]  /*5500*/  @!P2 IMAD R9, R54, R59.reuse, RZ ;  /* 0x0000003b3609a224 */ /* 0x082fe400078e02ff */
[-C--:B------:R-:W-:Y:S01]  /*5510*/  @!P5 IMAD R53, R53, R59.reuse, RZ ;  /* 0x0000003b3535d224 */ /* 0x080fe200078e02ff */
[----:B------:R2:W-:Y:S01]  /*5520*/  @!P4 STG.E.U8 desc[UR36][R6.64+0x38], R11 ;  /* 0x0000380b0600c986 */ /* 0x0005e2000c101124 */
[----:B------:R-:W-:-:S03]  /*5530*/  @!P3 IMAD R55, R55, R59, RZ ;  /* 0x0000003b3737b224 */ /* 0x000fc600078e02ff */
[----:B------:R2:W-:Y:S04]  /*5540*/  @!P5 STG.E.U8 desc[UR36][R6.64+0x39], R53 ;  /* 0x000039350600d986 */ /* 0x0005e8000c101124 */
[----:B------:R2:W-:Y:S04]  /*5550*/  @!P2 STG.E.U8 desc[UR36][R4.64+0x38], R9 ;  /* 0x000038090400a986 */ /* 0x0005e8000c101124 */
[----:B------:R2:W-:Y:S02]  /*5560*/  @!P3 STG.E.U8 desc[UR36][R4.64+0x39], R55 ;  /* 0x000039370400b986 */ /* 0x0005e4000c101124 */
.L_x_106:
[----:B------:R-:W-:Y:S05]  /*5570*/  BSYNC B0 ;  /* 0x0000000000007941 */ /* 0x000fea0003800000 */
.L_x_40:
[----:B------:R-:W-:Y:S01]  /*5580*/  ULDC UR4, c[0x0][0xc] ;  /* 0x0000030000047ab9 */ /* 0x000fe20000000800 */
[----:B------:R-:W-:Y:S01]  /*5590*/  ULDC UR5, c[0x0][0x10] ;  /* 0x0000040000057ab9 */ /* 0x000fe20000000800 */
[----:B-12---:R-:W1:Y:S01]  /*55a0*/  LDC R3, c[0x0][0x14] ;  /* 0x00000500ff037b82 */ /* 0x006e620000000800 */
[----:B------:R-:W-:Y:S01]  /*55b0*/  UIMAD.WIDE.U32 UR4, UR4, UR5, URZ ;  /* 0x00000005040472a5 */ /* 0x000fe2000f8e003f */
[----:B------:R-:W-:Y:S01]  /*55c0*/  PRMT R0, RZ, 0x7610, R0 ;  /* 0x00007610ff007816 */ /* 0x000fe20000000000 */
[----:B------:R-:W-:Y:S02]  /*55d0*/  IMAD.MOV.U32 R58, RZ, RZ, -0x1 ;  /* 0xffffffffff3a7424 */ /* 0x000fe400078e00ff */
[----:B------:R-:W-:Y:S02]  /*55e0*/  IMAD.MOV.U32 R56, RZ, RZ, -0x1 ;  /* 0xffffffffff387424 */ /* 0x000fe400078e00ff */
[----:B-1----:R-:W-:-:S04]  /*55f0*/  IMAD.WIDE.U32 R16, R3, UR4, R16 ;  /* 0x0000000403107c25 */ /* 0x002fc8000f8e0010 */
[----:B------:R-:W-:Y:S01]  /*5600*/  IMAD R3, R3, UR5, RZ ;  /* 0x0000000503037c24 */ /* 0x000fe2000f8e02ff */
[----:B------:R-:W-:Y:S02]  /*5610*/  ULDC.64 UR4, c[0x0][0x650] ;  /* 0x0001940000047ab9 */ /* 0x000fe40000000a00 */
[----:B------:R-:W-:Y:S01]  /*5620*/  ISETP.GE.U32.AND P0, PT, R16, UR4, PT ;  /* 0x0000000410007c0c */ /* 0x000fe2000bf06070 */
[----:B------:R-:W-:-:S05]  /*5630*/  IMAD.IADD R17, R17, 0x1, R3 ;  /* 0x0000000111117824 */ /* 0x000fca00078e0203 */
[----:B------:R-:W-:-:S13]  /*5640*/  ISETP.GE.U32.AND.EX P0, PT, R17, UR5, PT, P0 ;  /* 0x0000000511007c0c */ /* 0x000fda000bf06100 */
[----:B------:R-:W-:Y:S05]  /*5650*/  @P0 BRA `(.L_x_107) ;  /* 0x0000000400640947 */ /* 0x000fea0003800000 */
[----:B------:R-:W1:Y:S01]  /*5660*/  S2R R12, SR_CTAID.X ;  /* 0x00000000000c7919 */ /* 0x000e620000002500 */
[----:B------:R-:W2:Y:S01]  /*5670*/  LDC.64 R10, c[0x0][0x628] ;  /* 0x00018a00ff0a7b82 */ /* 0x000ea20000000a00 */
[----:B------:R-:W-:Y:S01]  /*5680*/  ULDC UR4, c[0x0][0x150] ;  /* 0x0000540000047ab9 */ /* 0x000fe20000000800 */
[----:B0-----:R-:W-:Y:S01]  /*5690*/  IMAD.MOV.U32 R8, RZ, RZ, R16 ;  /* 0x000000ffff087224 */ /* 0x001fe200078e0010 */
[----:B------:R-:W0:Y:S01]  /*56a0*/  S2R R22, SR_CTAID.Y ;  /* 0x0000000000167919 */ /* 0x000e220000002600 */
[----:B------:R-:W-:-:S04]  /*56b0*/  IMAD.MOV.U32 R9, RZ, RZ, R17 ;  /* 0x000000ffff097224 */ /* 0x000fc800078e0011 */
[----:B------:R-:W0:Y:S08]  /*56c0*/  LDC R21, c[0x0][0x144] ;  /* 0x00005100ff157b82 */ /* 0x000e300000000800 */
[----:B------:R-:W0:Y:S08]  /*56d0*/  LDC R0, c[0x0][0x630] ;  /* 0x00018c00ff007b82 */ /* 0x000e300000000800 */
[----:B------:R-:W0:Y:S01]  /*56e0*/  LDC.64 R14, c[0x0][0x620] ;  /* 0x00018800ff0e7b82 */ /* 0x000e220000000a00 */
[----:B--2---:R-:W-:-:S04]  /*56f0*/  ISETP.NE.U32.AND P0, PT, R10, RZ, PT ;  /* 0x000000ff0a00720c */ /* 0x004fc80003f05070 */
[----:B------:R-:W-:Y:S02]  /*5700*/  ISETP.NE.AND.EX P0, PT, R11, RZ, PT, P0 ;  /* 0x000000ff0b00720c */ /* 0x000fe40003f05300 */
[----:B-1----:R-:W-:-:S05]  /*5710*/  I2FP.F32.U32 R3, R12 ;  /* 0x0000000c00037245 */ /* 0x002fca0000201000 */
[----:B------:R-:W-:-:S04]  /*5720*/  FMUL R3, R3, UR4 ;  /* 0x0000000403037c20 */ /* 0x000fc80008400000 */
[----:B------:R1:W2:Y:S02]  /*5730*/  F2I.U32.TRUNC.NTZ R20, R3 ;  /* 0x0000000300147305 */ /* 0x0002a4000020f000 */
[----:B------:R-:W-:Y:S05]  /*5740*/  @!P0 BRA `(.L_x_108) ;  /* 0x0000000000288947 */ /* 0x000fea0003800000 */
[----:B-1----:R-:W1:Y:S02]  /*5750*/  LDC R3, c[0x0][0x634] ;  /* 0x00018d00ff037b82 */ /* 0x002e640000000800 */
[----:B-1----:R-:W-:-:S05]  /*5760*/  IADD3 R3, P0, R16, R3, RZ ;  /* 0x0000000310037210 */ /* 0x002fca0007f1e0ff */
[----:B------:R-:W-:-:S04]  /*5770*/  IMAD.X R13, RZ, RZ, R17, P0 ;  /* 0x000000ffff0d7224 */ /* 0x000fc800000e0611 */
[----:B---3--:R-:W-:-:S04]  /*5780*/  IMAD.WIDE.U32 R4, R13, R10, RZ ;  /* 0x0000000a0d047225 */ /* 0x008fc800078e00ff */
[----:B----4-:R-:W-:-:S04]  /*5790*/  IMAD.WIDE.U32 R6, P0, R3, R11, R4 ;  /* 0x0000000b03067225 */ /* 0x010fc80007800004 */
[----:B------:R-:W-:-:S04]  /*57a0*/  IMAD.WIDE.U32 R4, R3, R10, RZ ;  /* 0x0000000a03047225 */ /* 0x000fc800078e00ff */
[----:B------:R-:W-:Y:S01]  /*57b0*/  IMAD.X R9, RZ, RZ, RZ, P0 ;  /* 0x000000ffff097224 */ /* 0x000fe200000e06ff */
[----:B------:R-:W-:Y:S01]  /*57c0*/  IADD3 RZ, P0, R5, R6, RZ ;  /* 0x0000000605ff7210 */ /* 0x000fe20007f1e0ff */
[----:B------:R-:W-:-:S04]  /*57d0*/  IMAD.MOV.U32 R8, RZ, RZ, R7 ;  /* 0x000000ffff087224 */ /* 0x000fc800078e0007 */
[----:B------:R-:W-:-:S08]  /*57e0*/  IMAD.WIDE.U32.X R8, R13, R11, R8, P0 ;  /* 0x0000000b0d087225 */ /* 0x000fd000000e0408 */
.L_x_108:
[----:B----4-:R-:W4:Y:S01]  /*57f0*/  LDC.64 R28, c[0x0][0x640] ;  /* 0x00019000ff1c7b82 */ /* 0x010f220000000a00 */
[-CC-:B0-----:R-:W-:Y:S01]  /*5800*/  SHF.R.U64 R56, R8, R0.reuse, R9.reuse ;  /* 0x0000000008387219 */ /* 0x181fe20000001209 */
[----:B--2---:R-:W-:Y:S01]  /*5810*/  IMAD.MOV R20, RZ, RZ, -R20 ;  /* 0x000000ffff147224 */ /* 0x004fe200078e0a14 */
[----:B------:R-:W-:Y:S01]  /*5820*/  SHF.R.U32.HI R0, RZ, R0, R9 ;  /* 0x00000000ff007219 */ /* 0x000fe20000011609 */
[----:B------:R-:W-:Y:S01]  /*5830*/  ULDC UR4, c[0x0][0x154] ;  /* 0x0000550000047ab9 */ /* 0x000fe20000000800 */
[----:B-1----:R-:W-:Y:S01]  /*5840*/  IADD3 R3, P0, RZ, -R56, RZ ;  /* 0x80000038ff037210 */ /* 0x002fe20007f1e0ff */
[----:B------:R-:W-:Y:S02]  /*5850*/  IMAD R24, R21, R20, R12 ;  /* 0x0000001415187224 */ /* 0x000fe400078e020c */
[----:B------:R-:W0:Y:S01]  /*5860*/  LDC R6, c[0x0][0x618] ;  /* 0x00018600ff067b82 */ /* 0x000e220000000800 */
[----:B------:R-:W-:Y:S02]  /*5870*/  IMAD.MOV.U32 R7, RZ, RZ, 0x1 ;  /* 0x00000001ff077424 */ /* 0x000fe400078e00ff */
[----:B---3--:R-:W-:-:S04]  /*5880*/  IMAD.X R5, RZ, RZ, ~R0, P0 ;  /* 0x000000ffff057224 */ /* 0x008fc800000e0e00 */
[-C--:B------:R-:W-:Y:S01]  /*5890*/  IMAD R0, R5, R14.reuse, RZ ;  /* 0x0000000e05007224 */ /* 0x080fe200078e02ff */
[----:B------:R-:W1:Y:S01]  /*58a0*/  LDC R8, c[0x0][0x608] ;  /* 0x00018200ff087b82 */ /* 0x000e620000000800 */
[----:B------:R-:W-:-:S04]  /*58b0*/  IMAD.WIDE.U32 R4, R3, R14, R16 ;  /* 0x0000000e03047225 */ /* 0x000fc800078e0010 */
[----:B------:R-:W-:Y:S01]  /*58c0*/  IMAD R3, R3, R15, R0 ;  /* 0x0000000f03037224 */ /* 0x000fe200078e0200 */
[----:B------:R-:W-:Y:S02]  /*58d0*/  I2FP.F32.U32 R0, R22 ;  /* 0x0000001600007245 */ /* 0x000fe40000201000 */
[----:B------:R-:W2:Y:S01]  /*58e0*/  LDC R26, c[0x0][0x658] ;  /* 0x00019600ff1a7b82 */ /* 0x000ea20000000800 */
[----:B------:R-:W-:Y:S01]  /*58f0*/  IMAD.IADD R3, R5, 0x1, R3 ;  /* 0x0000000105037824 */ /* 0x000fe200078e0203 */
[----:B----4-:R-:W-:Y:S01]  /*5900*/  ISETP.NE.U32.AND P0, PT, R28, RZ, PT ;  /* 0x000000ff1c00720c */ /* 0x010fe20003f05070 */
[----:B------:R-:W-:Y:S01]  /*5910*/  FMUL R0, R0, UR4 ;  /* 0x0000000400007c20 */ /* 0x000fe20008400000 */
[----:B------:R-:W-:Y:S02]  /*5920*/  IMAD.MOV.U32 R5, RZ, RZ, -0x1 ;  /* 0xffffffffff057424 */ /* 0x000fe400078e00ff */
[----:B------:R-:W-:Y:S01]  /*5930*/  ISETP.NE.AND.EX P0, PT, R29, RZ, PT, P0 ;  /* 0x000000ff1d00720c */ /* 0x000fe20003f05300 */
[----:B------:R3:W4:Y:S01]  /*5940*/  F2I.U32.TRUNC.NTZ R13, R0 ;  /* 0x00000000000d7305 */ /* 0x000722000020f000 */
[----:B------:R-:W3:Y:S01]  /*5950*/  LDC R15, c[0x0][0x148] ;  /* 0x00005200ff0f7b82 */ /* 0x000ee20000000800 */
[----:B0-----:R-:W-:-:S02]  /*5960*/  SHF.R.U64 R12, R4, R6, R3 ;  /* 0x00000006040c7219 */ /* 0x001fc40000001203 */
[----:B------:R-:W-:-:S05]  /*5970*/  SHF.R.U32.HI R3, RZ, R6, R3 ;  /* 0x00000006ff037219 */ /* 0x000fca0000011603 */
[----:B------:R-:W0:Y:S01]  /*5980*/  LDC R20, c[0x0][0x600] ;  /* 0x00018000ff147b82 */ /* 0x000e220000000800 */
[-CC-:B-1----:R-:W-:Y:S02]  /*5990*/  SHF.R.U64 R10, R12, R8.reuse, R3.reuse ;  /* 0x000000080c0a7219 */ /* 0x182fe40000001203 */
[----:B------:R-:W-:-:S05]  /*59a0*/  SHF.R.U32.HI R3, RZ, R8, R3 ;  /* 0x00000008ff037219 */ /* 0x000fca0000011603 */
[----:B------:R-:W1:Y:S01]  /*59b0*/  LDC R21, c[0x0][0x648] ;  /* 0x00019200ff157b82 */ /* 0x000e620000000800 */
[-C--:B--2---:R-:W-:Y:S02]  /*59c0*/  SHF.L.U32 R4, R5, R26.reuse, RZ ;  /* 0x0000001a05047219 */ /* 0x084fe400000006ff */
[-CC-:B------:R-:W-:Y:S02]  /*59d0*/  SHF.R.U64 R14, R10, R26.reuse, R3.reuse ;  /* 0x0000001a0a0e7219 */ /* 0x180fe40000001203 */
[----:B------:R-:W-:Y:S02]  /*59e0*/  SHF.R.U32.HI R5, RZ, R26, R3 ;  /* 0x0000001aff057219 */ /* 0x000fe40000011603 */
[----:B------:R-:W-:Y:S01]  /*59f0*/  LOP3.LUT R57, RZ, R4, RZ, 0x33, !PT ;  /* 0x00000004ff397212 */ /* 0x000fe200078e33ff */
[----:B------:R-:W2:Y:S01]  /*5a00*/  LDC R23, c[0x0][0x638] ;  /* 0x00018e00ff177b82 */ /* 0x000ea20000000800 */
[----:B------:R-:W-:Y:S01]  /*5a10*/  SHF.L.U32 R26, R7, R26, RZ ;  /* 0x0000001a071a7219 */ /* 0x000fe200000006ff */
[----:B------:R-:W-:-:S06]  /*5a20*/  IMAD.MOV.U32 R4, RZ, RZ, R14 ;  /* 0x000000ffff047224 */ /* 0x000fcc00078e000e */
[----:B------:R-:W0:Y:S01]  /*5a30*/  LDC R25, c[0x0][0x610] ;  /* 0x00018400ff197b82 */ /* 0x000e220000000800 */
[----:B----4-:R-:W-:Y:S05]  /*5a40*/  @!P0 BRA `(.L_x_109) ;  /* 0x0000000000288947 */ /* 0x010fea0003800000 */
[----:B------:R-:W4:Y:S02]  /*5a50*/  LDC R3, c[0x0][0x64c] ;  /* 0x00019300ff037b82 */ /* 0x000f240000000800 */
[----:B----4-:R-:W-:-:S05]  /*5a60*/  IADD3 R3, P0, R14, R3, RZ ;  /* 0x000000030e037210 */ /* 0x010fca0007f1e0ff */
        /* <DEDUP_REMOVED lines=8> */
.L_x_109:
[----:B------:R-:W-:Y:S01]  /*5af0*/  ISETP.NE.AND P0, PT, R2, 0x1, PT ;  /* 0x000000010200780c */ /* 0x000fe20003f05270 */
[----:B------:R-:W-:Y:S01]  /*5b00*/  IMAD.MOV R13, RZ, RZ, -R13 ;  /* 0x000000ffff0d7224 */ /* 0x000fe200078e0a0d */
[----:B-1-3--:R-:W-:Y:S01]  /*5b10*/  SHF.R.U64 R0, R4, R21, R5 ;  /* 0x0000001504007219 */ /* 0x00afe20000001205 */
[----:B0-----:R-:W-:Y:S01]  /*5b20*/  VIADD R5, R20, 0xffffffff ;  /* 0xffffffff14057836 */ /* 0x001fe20000000000 */
[----:B------:R-:W-:-:S03]  /*5b30*/  LOP3.LUT R57, R10, R57, RZ, 0xc0, !PT ;  /* 0x000000390a397212 */ /* 0x000fc600078ec0ff */
[----:B------:R-:W-:Y:S01]  /*5b40*/  IMAD.MOV R3, RZ, RZ, -R0 ;  /* 0x000000ffff037224 */ /* 0x000fe200078e0a00 */
[----:B------:R-:W-:Y:S01]  /*5b50*/  LOP3.LUT R5, R12, R5, RZ, 0xc0, !PT ;  /* 0x000000050c057212 */ /* 0x000fe200078ec0ff */
[----:B------:R-:W-:Y:S02]  /*5b60*/  IMAD R57, R26, R0, R57 ;  /* 0x000000001a397224 */ /* 0x000fe400078e0239 */
[----:B--2---:R-:W-:Y:S02]  /*5b70*/  IMAD R0, R3, R23, R14 ;  /* 0x0000001703007224 */ /* 0x004fe400078e020e */
[----:B------:R-:W-:Y:S02]  /*5b80*/  @P0 IMAD R24, R15, R13, R22 ;  /* 0x0000000d0f180224 */ /* 0x000fe400078e0216 */
[----:B------:R-:W-:Y:S02]  /*5b90*/  IMAD R4, R0, R20, R5 ;  /* 0x0000001400047224 */ /* 0x000fe400078e0205 */
[----:B------:R-:W-:-:S02]  /*5ba0*/  IMAD R57, R57, R25, R24 ;  /* 0x0000001939397224 */ /* 0x000fc400078e0218 */
[----:B------:R-:W-:-:S03]  /*5bb0*/  IMAD.MOV.U32 R3, RZ, RZ, 0x1 ;  /* 0x00000001ff037424 */ /* 0x000fc600078e00ff */
[----:B------:R-:W-:Y:S02]  /*5bc0*/  SEL R58, R4, R57, !P0 ;  /* 0x00000039043a7207 */ /* 0x000fe40004000000 */
[----:B------:R-:W-:Y:S02]  /*5bd0*/  PRMT R0, R3, 0x7610, R0 ;  /* 0x0000761003007816 */ /* 0x000fe40000000000 */
[----:B------:R-:W-:-:S07]  /*5be0*/  SEL R57, R57, R4, !P0 ;  /* 0x0000000439397207 */ /* 0x000fce0004000000 */
.L_x_107:
[----:B------:R-:W-:-:S13]  /*5bf0*/  LOP3.LUT P0, RZ, R0, 0xff, RZ, 0xc0, !PT ;  /* 0x000000ff00ff7812 */ /* 0x000fda000780c0ff */
[----:B------:R-:W-:Y:S05]  /*5c00*/  @P0 BRA `(.L_x_110) ;  /* 0xffffffb000f80947 */ /* 0x000fea000383ffff */
[----:B------:R-:W-:Y:S05]  /*5c10*/  EXIT ;  /* 0x000000000000794d */ /* 0x000fea0003800000 */
.L_x_4:
[----:B0-----:R-:W-:Y:S01]  /*5c20*/  ULDC.64 UR4, c[0x0][0x650] ;  /* 0x0001940000047ab9 */ /* 0x001fe20000000a00 */
        /* <DEDUP_REMOVED lines=25> */
.L_x_112:
[-CC-:B------:R-:W-:Y:S01]  /*5dc0*/  SHF.R.U64 R29, R10, R14.reuse, R11.reuse ;  /* 0x0000000e0a1d7219 */ /* 0x180fe2000000120b */
[----:B------:R-:W0:Y:S01]  /*5dd0*/  LDC.64 R22, c[0x0][0x640] ;  /* 0x00019000ff167b82 */ /* 0x000e220000000a00 */
[----:B------:R-:W-:Y:S01]  /*5de0*/  SHF.R.U32.HI R5, RZ, R14, R11 ;  /* 0x0000000eff057219 */ /* 0x000fe2000001160b */
[----:B------:R-:W-:Y:S01]  /*5df0*/  ULDC UR4, c[0x0][0x150] ;  /* 0x0000540000047ab9 */ /* 0x000fe20000000800 */
[----:B------:R-:W-:Y:S02]  /*5e00*/  IADD3 R9, P0, RZ, -R29, RZ ;  /* 0x8000001dff097210 */ /* 0x000fe40007f1e0ff */
[----:B------:R-:W-:-:S03]  /*5e10*/  I2FP.F32.U32 R6, R4 ;  /* 0x0000000400067245 */ /* 0x000fc60000201000 */
[----:B------:R-:W1:Y:S01]  /*5e20*/  LDC R12, c[0x0][0x618] ;  /* 0x00018600ff0c7b82 */ /* 0x000e620000000800 */
[----:B------:R-:W-:Y:S02]  /*5e30*/  IMAD.X R5, RZ, RZ, ~R5, P0 ;  /* 0x000000ffff057224 */ /* 0x000fe400000e0e05 */
[----:B------:R-:W-:Y:S01]  /*5e40*/  FMUL R11, R6, UR4 ;  /* 0x00000004060b7c20 */ /* 0x000fe20008400000 */
[----:B------:R-:W-:Y:S01]  /*5e50*/  IMAD.WIDE.U32 R6, R9, R20, R16 ;  /* 0x0000001409067225 */ /* 0x000fe200078e0010 */
[----:B------:R-:W-:-:S03]  /*5e60*/  ULDC UR4, c[0x0][0x154] ;  /* 0x0000550000047ab9 */ /* 0x000fc60000000800 */
[----:B------:R-:W-:Y:S01]  /*5e70*/  IMAD R8, R5, R20, RZ ;  /* 0x0000001405087224 */ /* 0x000fe200078e02ff */
[----:B------:R-:W2:Y:S01]  /*5e80*/  LDC R13, c[0x0][0x144] ;  /* 0x00005100ff0d7b82 */ /* 0x000ea20000000800 */
[----:B------:R-:W3:Y:S02]  /*5e90*/  F2I.U32.TRUNC.NTZ R11, R11 ;  /* 0x0000000b000b7305 */ /* 0x000ee4000020f000 */
[----:B------:R-:W-:Y:S02]  /*5ea0*/  IMAD R5, R9, R21, R8 ;  /* 0x0000001509057224 */ /* 0x000fe400078e0208 */
[----:B------:R-:W-:Y:S02]  /*5eb0*/  IMAD.MOV.U32 R8, RZ, RZ, -0x1 ;  /* 0xffffffffff087424 */ /* 0x000fe400078e00ff */
[----:B------:R-:W-:Y:S01]  /*5ec0*/  IMAD.IADD R5, R7, 0x1, R5 ;  /* 0x0000000107057824 */ /* 0x000fe200078e0205 */
[----:B------:R-:W4:Y:S01]  /*5ed0*/  LDC R20, c[0x0][0x608] ;  /* 0x00018200ff147b82 */ /* 0x000f220000000800 */
[----:B------:R-:W-:-:S02]  /*5ee0*/  I2FP.F32.U32 R7, R3 ;  /* 0x0000000300077245 */ /* 0x000fc40000201000 */
[----:B0-----:R-:W-:-:S03]  /*5ef0*/  ISETP.NE.U32.AND P0, PT, R22, RZ, PT ;  /* 0x000000ff1600720c */ /* 0x001fc60003f05070 */
[----:B------:R-:W-:Y:S01]  /*5f00*/  FMUL R7, R7, UR4 ;  /* 0x0000000407077c20 */ /* 0x000fe20008400000 */
[----:B------:R-:W-:Y:S01]  /*5f10*/  ISETP.NE.AND.EX P0, PT, R23, RZ, PT, P0 ;  /* 0x000000ff1700720c */ /* 0x000fe20003f05300 */
[----:B------:R-:W0:Y:S01]  /*5f20*/  LDC R9, c[0x0][0x658] ;  /* 0x00019600ff097b82 */ /* 0x000e220000000800 */
[-C--:B-1----:R-:W-:Y:S01]  /*5f30*/  SHF.R.U64 R10, R6, R12.reuse, R5 ;  /* 0x0000000c060a7219 */ /* 0x082fe20000001205 */
[----:B---3--:R-:W-:Y:S01]  /*5f40*/  IMAD.MOV R6, RZ, RZ, -R11 ;  /* 0x000000ffff067224 */ /* 0x008fe200078e0a0b */
[----:B------:R-:W-:Y:S02]  /*5f50*/  SHF.R.U32.HI R5, RZ, R12, R5 ;  /* 0x0000000cff057219 */ /* 0x000fe40000011605 */
[----:B------:R1:W3:Y:S03]  /*5f60*/  F2I.U32.TRUNC.NTZ R12, R7 ;  /* 0x00000007000c7305 */ /* 0x0002e6000020f000 */
[----:B------:R-:W1:Y:S01]  /*5f70*/  LDC R14, c[0x0][0x148] ;  /* 0x00005200ff0e7b82 */ /* 0x000e620000000800 */
[----:B--2---:R-:W-:-:S02]  /*5f80*/  IMAD R31, R13, R6, R4 ;  /* 0x000000060d1f7224 */ /* 0x004fc400078e0204 */
[----:B------:R-:W-:-:S05]  /*5f90*/  IMAD.MOV.U32 R6, RZ, RZ, 0x1 ;  /* 0x00000001ff067424 */ /* 0x000fca00078e00ff */
[----:B------:R-:W2:Y:S01]  /*5fa0*/  LDC R21, c[0x0][0x600] ;  /* 0x00018000ff157b82 */ /* 0x000ea20000000800 */
[-CC-:B----4-:R-:W-:Y:S02]  /*5fb0*/  SHF.R.U64 R13, R10, R20.reuse, R5.reuse ;  /* 0x000000140a0d7219 */ /* 0x190fe40000001205 */
[----:B------:R-:W-:-:S05]  /*5fc0*/  SHF.R.U32.HI R4, RZ, R20, R5 ;  /* 0x00000014ff047219 */ /* 0x000fca0000011605 */
[----:B------:R-:W4:Y:S01]  /*5fd0*/  LDC R24, c[0x0][0x648] ;  /* 0x00019200ff187b82 */ /* 0x000f220000000800 */
[-CC-:B0-----:R-:W-:Y:S02]  /*5fe0*/  SHF.R.U64 R15, R13, R9.reuse, R4.reuse ;  /* 0x000000090d0f7219 */ /* 0x181fe40000001204 */
[-C--:B------:R-:W-:Y:S02]  /*5ff0*/  SHF.L.U32 R8, R8, R9.reuse, RZ ;  /* 0x0000000908087219 */ /* 0x080fe400000006ff */
[-C--:B------:R-:W-:Y:S01]  /*6000*/  SHF.R.U32.HI R5, RZ, R9.reuse, R4 ;  /* 0x00000009ff057219 */ /* 0x080fe20000011604 */
[----:B------:R-:W-:Y:S01]  /*6010*/  IMAD.MOV.U32 R4, RZ, RZ, R15 ;  /* 0x000000ffff047224 */ /* 0x000fe200078e000f */
[----:B------:R-:W-:Y:S01]  /*6020*/  SHF.L.U32 R20, R6, R9, RZ ;  /* 0x0000000906147219 */ /* 0x000fe200000006ff */
[----:B------:R-:W0:Y:S01]  /*6030*/  LDC R25, c[0x0][0x638] ;  /* 0x00018e00ff197b82 */ /* 0x000e220000000800 */
[----:B------:R-:W-:-:S07]  /*6040*/  LOP3.LUT R26, RZ, R8, RZ, 0x33, !PT ;  /* 0x00000008ff1a7212 */ /* 0x000fce00078e33ff */
[----:B------:R-:W0:Y:S01]  /*6050*/  LDC R27, c[0x0][0x610] ;  /* 0x00018400ff1b7b82 */ /* 0x000e220000000800 */
[----:B-1-3--:R-:W-:Y:S05]  /*6060*/  @!P0 BRA `(.L_x_113) ;  /* 0x0000000000288947 */ /* 0x00afea0003800000 */
[----:B------:R-:W1:Y:S02]  /*6070*/  LDC R4, c[0x0][0x64c] ;  /* 0x00019300ff047b82 */ /* 0x000e640000000800 */
[----:B-1----:R-:W-:-:S05]  /*6080*/  IADD3 R9, P0, R15, R4, RZ ;  /* 0x000000040f097210 */ /* 0x002fca0007f1e0ff */
        /* <DEDUP_REMOVED lines=8> */
.L_x_113:
[----:B------:R-:W-:Y:S01]  /*6110*/  ISETP.NE.AND P0, PT, R2, 0x1, PT ;  /* 0x000000010200780c */ /* 0x000fe20003f05270 */
[----:B--2---:R-:W-:Y:S01]  /*6120*/  VIADD R7, R21, 0xffffffff ;  /* 0xffffffff15077836 */ /* 0x004fe20000000000 */
[----:B----4-:R-:W-:Y:S01]  /*6130*/  SHF.R.U64 R5, R4, R24, R5 ;  /* 0x0000001804057219 */ /* 0x010fe20000001205 */
[----:B------:R-:W-:Y:S01]  /*6140*/  IMAD.MOV R12, RZ, RZ, -R12 ;  /* 0x000000ffff0c7224 */ /* 0x000fe200078e0a0c */
[----:B------:R-:W-:Y:S02]  /*6150*/  LOP3.LUT R4, R13, R26, RZ, 0xc0, !PT ;  /* 0x0000001a0d047212 */ /* 0x000fe400078ec0ff */
[----:B------:R-:W-:Y:S01]  /*6160*/  LOP3.LUT R10, R10, R7, RZ, 0xc0, !PT ;  /* 0x000000070a0a7212 */ /* 0x000fe200078ec0ff */
[----:B------:R-:W-:Y:S02]  /*6170*/  IMAD.MOV R6, RZ, RZ, -R5 ;  /* 0x000000ffff067224 */ /* 0x000fe400078e0a05 */
[----:B------:R-:W-:-:S04]  /*6180*/  IMAD R4, R20, R5, R4 ;  /* 0x0000000514047224 */ /* 0x000fc800078e0204 */
[----:B------:R-:W-:Y:S02]  /*6190*/  @P0 IMAD R31, R14, R12, R3 ;  /* 0x0000000c0e1f0224 */ /* 0x000fe400078e0203 */
[----:B0-----:R-:W-:Y:S02]  /*61a0*/  IMAD R3, R6, R25, R15 ;  /* 0x0000001906037224 */ /* 0x001fe400078e020f */
[----:B------:R-:W-:Y:S02]  /*61b0*/  IMAD R31, R4, R27, R31 ;  /* 0x0000001b041f7224 */ /* 0x000fe400078e021f */
[----:B------:R-:W-:Y:S02]  /*61c0*/  IMAD R4, R3, R21, R10 ;  /* 0x0000001503047224 */ /* 0x000fe400078e020a */
[----:B------:R-:W-:-:S03]  /*61d0*/  IMAD.MOV.U32 R6, RZ, RZ, 0x1 ;  /* 0x00000001ff067424 */ /* 0x000fc600078e00ff */
[----:B------:R-:W-:Y:S02]  /*61e0*/  SEL R30, R4, R31, !P0 ;  /* 0x0000001f041e7207 */ /* 0x000fe40004000000 */
[----:B------:R-:W-:-:S07]  /*61f0*/  SEL R31, R31, R4, !P0 ;  /* 0x000000041f1f7207 */ /* 0x000fce0004000000 */
.L_x_111:
[----:B------:R-:W-:-:S08]  /*6200*/  NOP ;  /* 0x0000000000007918 */ /* 0x000fd00000000000 */
[----:B------:R-:W0:-:S00]  /*6210*/  USETMAXREG.DEALLOC.CTAPOOL 0x28 ;  /* 0x00000028000079c8 */ /* 0x000e0000080e0500 */
[----:B0-----:R-:W-:-:S13]  /*6220*/  ISETP.NE.AND P0, PT, R0, RZ, PT ;  /* 0x000000ff0000720c */ /* 0x001fda0003f05270 */
[----:B------:R-:W-:Y:S05]  /*6230*/  @P0 EXIT ;  /* 0x000000000000094d */ /* 0x000fea0003800000 */
[----:B------:R-:W-:Y:S01]  /*6240*/  LOP3.LUT P0, RZ, R6, 0xff, RZ, 0xc0, !PT ;  /* 0x000000ff06ff7812 */ /* 0x000fe2000780c0ff */
[----:B------:R-:W-:Y:S02]  /*6250*/  IMAD.MOV.U32 R27, RZ, RZ, 0x1 ;  /* 0x00000001ff1b7424 */ /* 0x000fe400078e00ff */
[----:B------:R-:W-:-:S10]  /*6260*/  IMAD.MOV.U32 R28, RZ, RZ, RZ ;  /* 0x000000ffff1c7224 */ /* 0x000fd400078e00ff */
[----:B------:R-:W-:Y:S05]  /*6270*/  @!P0 BRA `(.L_x_114) ;  /* 0x0000000c00fc8947 */ /* 0x000fea0003800000 */
[----:B------:R-:W0:Y:S01]  /*6280*/  LDC R0, c[0x0][0x28c] ;  /* 0x0000a300ff007b82 */ /* 0x000e220000000800 */
[----:B------:R-:W-:Y:S01]  /*6290*/  ULDC UR41, c[0x0][0x658] ;  /* 0x0001960000297ab9 */ /* 0x000fe20000000800 */
[----:B------:R-:W-:Y:S01]  /*62a0*/  UMOV UR5, 0xffffffff ;  /* 0xffffffff00057882 */ /* 0x000fe20000000000 */
[----:B------:R-:W-:Y:S01]  /*62b0*/  ULDC UR4, c[0x0][0xc] ;  /* 0x0000030000047ab9 */ /* 0x000fe20000000800 */
[----:B------:R-:W-:Y:S01]  /*62c0*/  USHF.L.U32 UR42, UR5, UR41, URZ ;  /* 0x00000029052a7299 */ /* 0x000fe2000800063f */
[C---:B------:R-:W-:Y:S01]  /*62d0*/  LOP3.LUT P1, RZ, R18.reuse, 0x7f, RZ, 0xc0, !PT ;  /* 0x0000007f12ff7812 */ /* 0x040fe2000782c0ff */
[----:B------:R-:W-:Y:S01]  /*62e0*/  UMOV UR6, 0x1 ;  /* 0x0000000100067882 */ /* 0x000fe20000000000 */
[----:B------:R-:W-:Y:S01]  /*62f0*/  LOP3.LUT P0, RZ, R18, 0x1f, RZ, 0xc0, !PT ;  /* 0x0000001f12ff7812 */ /* 0x000fe2000780c0ff */
[----:B------:R-:W-:Y:S01]  /*6300*/  ULDC UR5, c[0x0][0x10] ;  /* 0x0000040000057ab9 */ /* 0x000fe20000000800 */
[----:B------:R-:W-:Y:S01]  /*6310*/  USHF.L.U32 UR41, UR6, UR41, URZ ;  /* 0x0000002906297299 */ /* 0x000fe2000800063f */
[----:B------:R-:W-:Y:S01]  /*6320*/  BSSY B7, `(.L_x_114) ;  /* 0x00000f4000077945 */ /* 0x000fe20003800000 */
[----:B------:R-:W-:Y:S01]  /*6330*/  UIMAD.WIDE.U32 UR4, UR4, UR5, URZ ;  /* 0x00000005040472a5 */ /* 0x000fe2000f8e003f */
[----:B------:R-:W-:Y:S01]  /*6340*/  PLOP3.LUT P0, PT, P0, P1, PT, 0x8a, 0x0 ;  /* 0x000000000000781c */ /* 0x000fe20000703172 */
[----:B------:R-:W-:Y:S01]  /*6350*/  ULDC UR6, c[0x0][0x14] ;  /* 0x0000050000067ab9 */ /* 0x000fe20000000800 */
[----:B------:R-:W-:Y:S01]  /*6360*/  P2R R4, PR, RZ, 0x2 ;  /* 0x00000002ff047803 */ /* 0x000fe20000000000 */
[----:B------:R-:W-:Y:S01]  /*6370*/  UIMAD.WIDE.U32 UR38, UR4, UR6, URZ ;  /* 0x00000006042672a5 */ /* 0x000fe2000f8e003f */
[----:B------:R-:W-:Y:S01]  /*6380*/  IMAD.MOV.U32 R24, RZ, RZ, 0x1 ;  /* 0x00000001ff187424 */ /* 0x000fe200078e00ff */
[----:B------:R-:W-:Y:S01]  /*6390*/  UIMAD UR43, UR5, UR6, URZ ;  /* 0x00000006052b72a4 */ /* 0x000fe2000f8e023f */
[----:B------:R-:W-:Y:S01]  /*63a0*/  LOP3.LUT R26, R19, 0x2, RZ, 0xfc, !PT ;  /* 0x00000002131a7812 */ /* 0x000fe200078efcff */
[----:B------:R-:W-:Y:S01]  /*63b0*/  IMAD.MOV.U32 R27, RZ, RZ, 0x1 ;  /* 0x00000001ff1b7424 */ /* 0x000fe200078e00ff */
[----:B------:R-:W-:Y:S01]  /*63c0*/  P2R R32, PR, RZ, 0x1 ;  /* 0x00000001ff207803 */ /* 0x000fe20000000000 */
[----:B------:R-:W-:Y:S01]  /*63d0*/  IMAD.MOV.U32 R28, RZ, RZ, RZ ;  /* 0x000000ffff1c7224 */ /* 0x000fe200078e00ff */
[----:B------:R-:W-:Y:S01]  /*63e0*/  ULDC UR40, c[0x0][0x600] ;  /* 0x0001800000287ab9 */ /* 0x000fe20000000800 */
[----:B------:R-:W-:Y:S01]  /*63f0*/  ULOP3.LUT UR42, URZ, UR42, URZ, 0x33, !UPT ;  /* 0x0000002a3f2a7292 */ /* 0x000fe2000f8e333f */
[----:B0-----:R-:W-:Y:S01]  /*6400*/  VIADD R0, R0, 0x7f ;  /* 0x0000007f00007836 */ /* 0x001fe20000000000 */
[----:B------:R-:W-:-:S02]  /*6410*/  UIADD3 UR40, UR40, -0x1, URZ ;  /* 0xffffffff28287890 */ /* 0x000fc4000fffe03f */
[----:B------:R-:W-:Y:S02]  /*6420*/  UIADD3 UR43, UR39, UR43, URZ ;  /* 0x0000002b272b7290 */ /* 0x000fe4000fffe03f */
[----:B------:R-:W-:Y:S01]  /*6430*/  SHF.R.S32.HI R3, RZ, 0x1f, R0 ;  /* 0x0000001fff037819 */ /* 0x000fe20000011400 */
[----:B------:R-:W-:-:S03]  /*6440*/  ULDC.64 UR36, c[0x0][0x198] ;  /* 0x0000660000247ab9 */ /* 0x000fc60000000a00 */
[----:B------:R-:W-:-:S04]  /*6450*/  LEA.HI R3, R3, R0, RZ, 0x7 ;  /* 0x0000000003037211 */ /* 0x000fc800078f38ff */
[----:B------:R-:W-:-:S05]  /*6460*/  SHF.R.S32.HI R25, RZ, 0x7, R3 ;  /* 0x00000007ff197819 */ /* 0x000fca0000011403 */
[----:B------:R-:W-:-:S07]  /*6470*/  VIADD R23, R25, 0x1 ;  /* 0x0000000119177836 */ /* 0x000fce0000000000 */
.L_x_128:
[----:B------:R-:W-:-:S03]  /*6480*/  UMOV UR4, 0xffffffff ;  /* 0xffffffff00047882 */ /* 0x000fc60000000000 */
[----:B------:R-:W-:Y:S05]  /*6490*/  BRA.DIV UR4, `(.L_x_115) ;  /* 0x0000001604407947 */ /* 0x000fea000b800000 */
[----:B------:R-:W-:-:S13]  /*64a0*/  ELECT P6, URZ, PT ;  /* 0x00000000003f782f */ /* 0x000fda00038c0000 */
.L_x_146:
[----:B------:R-:W-:Y:S04]  /*64b0*/  BSSY B6, `(.L_x_116) ;  /* 0x0000069000067945 */ /* 0x000fe80003800000 */
[----:B------:R-:W-:Y:S05]  /*64c0*/  @!P6 BRA `(.L_x_117) ;  /* 0x00000004009ce947 */ /* 0x000fea0003800000 */
[----:B------:R-:W0:Y:S01]  /*64d0*/  S2R R3, SR_CgaCtaId ;  /* 0x0000000000037919 */ /* 0x000e220000008800 */
[----:B------:R-:W-:-:S04]  /*64e0*/  MOV R22, 0x400 ;  /* 0x0000040000167802 */ /* 0x000fc80000000f00 */
[----:B0-----:R-:W-:-:S05]  /*64f0*/  LEA R22, R3, R22, 0x18 ;  /* 0x0000001603167211 */ /* 0x001fca00078ec0ff */
[----:B------:R-:W-:-:S05]  /*6500*/  VIADD R0, R22, 0x800 ;  /* 0x0000080016007836 */ /* 0x000fca0000000000 */
[----:B------:R-:W-:-:S13]  /*6510*/  LOP3.LUT P0, RZ, R0, 0x1bf, RZ, 0xc0, !PT ;  /* 0x000001bf00ff7812 */ /* 0x000fda000780c0ff */
[----:B------:R-:W-:Y:S05]  /*6520*/  @!P0 BRA `(.L_x_118) ;  /* 0x0000000000408947 */ /* 0x000fea0003800000 */
[----:B------:R-:W-:Y:S01]  /*6530*/  MOV R14, 0x0 ;  /* 0x00000000000e7802 */ /* 0x000fe20000000f00 */
[----:B------:R-:W-:Y:S01]  /*6540*/  ULDC.64 UR4, c[0x4][0x70] ;  /* 0x01001c0000047ab9 */ /* 0x000fe20000000a00 */
[----:B------:R-:W-:Y:S01]  /*6550*/  ULDC.64 UR6, c[0x4][0x8] ;  /* 0x0100020000067ab9 */ /* 0x000fe20000000a00 */
[----:B------:R-:W-:Y:S02]  /*6560*/  IMAD.U32 R4, RZ, RZ, UR4 ;  /* 0x00000004ff047e24 */ /* 0x000fe4000f8e00ff */
[----:B------:R-:W-:Y:S01]  /*6570*/  IMAD.U32 R5, RZ, RZ, UR5 ;  /* 0x00000005ff057e24 */ /* 0x000fe2000f8e00ff */
[----:B------:R-:W0:Y:S01]  /*6580*/  LDC.64 R14, c[0x4][R14] ;  /* 0x010000000e0e7b82 */ /* 0x000e220000000a00 */
[----:B------:R-:W-:Y:S01]  /*6590*/  ULDC.64 UR4, c[0x4][0x78] ;  /* 0x01001e0000047ab9 */ /* 0x000fe20000000a00 */
[----:B------:R-:W-:Y:S02]  /*65a0*/  IMAD.U32 R10, RZ, RZ, UR6 ;  /* 0x00000006ff0a7e24 */ /* 0x000fe4000f8e00ff */
[----:B------:R-:W-:-:S02]  /*65b0*/  IMAD.U32 R6, RZ, RZ, UR4 ;  /* 0x00000004ff067e24 */ /* 0x000fc4000f8e00ff */
[----:B------:R-:W-:Y:S02]  /*65c0*/  IMAD.U32 R7, RZ, RZ, UR5 ;  /* 0x00000005ff077e24 */ /* 0x000fe4000f8e00ff */
[----:B------:R-:W-:Y:S02]  /*65d0*/  IMAD.U32 R11, RZ, RZ, UR7 ;  /* 0x00000007ff0b7e24 */ /* 0x000fe4000f8e00ff */
[----:B------:R-:W-:Y:S02]  /*65e0*/  IMAD.MOV.U32 R8, RZ, RZ, 0x70 ;  /* 0x00000070ff087424 */ /* 0x000fe400078e00ff */
[----:B------:R-:W-:Y:S02]  /*65f0*/  IMAD.MOV.U32 R12, RZ, RZ, 0x1 ;  /* 0x00000001ff0c7424 */ /* 0x000fe400078e00ff */
[----:B------:R-:W-:-:S07]  /*6600*/  IMAD.MOV.U32 R13, RZ, RZ, RZ ;  /* 0x000000ffff0d7224 */ /* 0x000fce00078e00ff */
[----:B------:R-:W-:-:S07]  /*6610*/  LEPC R20, `(.L_x_118) ;  /* 0x000000001014794e */ /* 0x000fce0000000000 */
[----:B0-----:R-:W-:Y:S05]  /*6620*/  CALL.ABS.NOINC R14 ;  /* 0x000000000e007343 */ /* 0x001fea0003c00000 */
.L_x_118:
        /* <DEDUP_REMOVED lines=19> */
.L_x_119:
[----:B------:R-:W0:Y:S02]  /*6760*/  LDC R0, c[0x0][0x28c] ;  /* 0x0000a300ff007b82 */ /* 0x000e240000000800 */
[----:B0-----:R-:W-:-:S13]  /*6770*/  ISETP.GE.AND P0, PT, R0, 0x1, PT ;  /* 0x000000010000780c */ /* 0x001fda0003f06270 */
[----:B------:R-:W-:Y:S05]  /*6780*/  @!P0 BRA `(.L_x_117) ;  /* 0x0000000000ec8947 */ /* 0x000fea0003800000 */
[----:B------:R-:W-:Y:S02]  /*6790*/  IMAD.SHL.U32 R31, R31, 0x80, RZ ;  /* 0x000000801f1f7824 */ /* 0x000fe400078e00ff */
[----:B------:R-:W-:Y:S02]  /*67a0*/  IMAD.SHL.U32 R30, R30, 0x40, RZ ;  /* 0x000000401e1e7824 */ /* 0x000fe400078e00ff */
[----:B------:R-:W-:Y:S02]  /*67b0*/  IMAD.MOV.U32 R8, RZ, RZ, RZ ;  /* 0x000000ffff087224 */ /* 0x000fe400078e00ff */
[----:B------:R-:W-:Y:S02]  /*67c0*/  IMAD.MOV.U32 R0, RZ, RZ, R23 ;  /* 0x000000ffff007224 */ /* 0x000fe400078e0017 */
[----:B------:R-:W-:Y:S02]  /*67d0*/  IMAD.MOV.U32 R3, RZ, RZ, R27 ;  /* 0x000000ffff037224 */ /* 0x000fe400078e001b */
[----:B------:R-:W-:-:S02]  /*67e0*/  IMAD.MOV.U32 R5, RZ, RZ, R28 ;  /* 0x000000ffff057224 */ /* 0x000fc400078e001c */
[----:B------:R-:W-:-:S07]  /*67f0*/  VIADD R9, R31, 0x40 ;  /* 0x000000401f097836 */ /* 0x000fce0000000000 */
.L_x_123:
[----:B------:R-:W-:Y:S01]  /*6800*/  IMAD R7, R5, 0x8, R22 ;  /* 0x0000000805077824 */ /* 0x000fe200078e0216 */
[----:B------:R-:W-:Y:S02]  /*6810*/  SHF.L.U32 R4, R3, 0x1f, RZ ;  /* 0x0000001f03047819 */ /* 0x000fe400000006ff */
[----:B------:R-:W-:Y:S02]  /*6820*/  LOP3.LUT P1, RZ, R18, 0x7f, RZ, 0xc0, !PT ;  /* 0x0000007f12ff7812 */ /* 0x000fe4000782c0ff */
[----:B------:R-:W0:Y:S11]  /*6830*/  SYNCS.PHASECHK.TRANS64.TRYWAIT P0, [R7+URZ+0x48], R4 ;  /* 0x00004804070075a7 */ /* 0x000e36000800017f */
[----:B------:R-:W1:Y:S01]  /*6840*/  @!P1 LDC R6, c[0x0][0x500] ;  /* 0x00014000ff069b82 */ /* 0x000e620000000800 */
[----:B0-----:R-:W-:Y:S05]  /*6850*/  @!P0 BRA `(.L_x_120) ;  /* 0x0000001000708947 */ /* 0x001fea0003800000 */
.L_x_147:
[----:B------:R-:W-:Y:S02]  /*6860*/  LOP3.LUT P0, RZ, R18, 0x7f, RZ, 0xc0, !PT ;  /* 0x0000007f12ff7812 */ /* 0x000fe4000780c0ff */
[----:B0-----:R-:W-:-:S11]  /*6870*/  PRMT R4, R26, 0x9910, RZ ;  /* 0x000099101a047816 */ /* 0x001fd600000000ff */
[----:B-1----:R0:W-:Y:S01]  /*6880*/  @!P0 SYNCS.ARRIVE.TRANS64 RZ, [R7+URZ], R6 ;  /* 0x0000000607ff89a7 */ /* 0x0021e2000800003f */
[----:B------:R-:W-:-:S13]  /*6890*/  ISETP.NE.AND P0, PT, R4, 0x2, PT ;  /* 0x000000020400780c */ /* 0x000fda0003f05270 */
[----:B0-----:R-:W-:Y:S05]  /*68a0*/  @P0 BRA `(.L_x_121) ;  /* 0x0000000000040947 */ /* 0x001fea0003800000 */
[----:B------:R-:W-:Y:S01]  /*68b0*/  BPT.TRAP 0x1 ;  /* 0x000000040000795c */ /* 0x000fe20000300000 */
.L_x_121:
[----:B------:R-:W-:-:S13]  /*68c0*/  ISETP.NE.AND P0, PT, R32, RZ, PT ;  /* 0x000000ff2000720c */ /* 0x000fda0003f05270 */
[----:B------:R-:W-:Y:S05]  /*68d0*/  @P0 BRA `(.L_x_122) ;  /* 0x0000000000040947 */ /* 0x000fea0003800000 */
[----:B------:R-:W-:Y:S01]  /*68e0*/  BPT.TRAP 0x1 ;  /* 0x000000040000795c */ /* 0x000fe20000300000 */
.L_x_122:
[--C-:B------:R-:W-:Y:S01]  /*68f0*/  IMAD R4, R5, 0x4000, R22.reuse ;  /* 0x0000400005047824 */ /* 0x100fe200078e0216 */
[----:B------:R-:W-:Y:S01]  /*6900*/  R2UR UR25, R7 ;  /* 0x00000000071972ca */ /* 0x000fe200000e0000 */
[----:B------:R-:W-:Y:S01]  /*6910*/  VIADD R0, R0, 0xffffffff ;  /* 0xffffffff00007836 */ /* 0x000fe20000000000 */
[----:B------:R-:W-:Y:S01]  /*6920*/  R2UR UR27, R8 ;  /* 0x00000000081b72ca */ /* 0x000fe200000e0000 */
[----:B------:R-:W-:Y:S01]  /*6930*/  UIADD3 UR4, UP0, UR36, 0xf0, URZ ;  /* 0x000000f024047890 */ /* 0x000fe2000ff1e03f */
[----:B------:R-:W-:Y:S01]  /*6940*/  R2UR UR16, R4 ;  /* 0x00000000041072ca */ /* 0x000fe200000e0000 */
[----:B------:R-:W-:Y:S01]  /*6950*/  IMAD R4, R5, 0x2000, R22 ;  /* 0x0000200005047824 */ /* 0x000fe200078e0216 */
[----:B------:R-:W-:Y:S01]  /*6960*/  R2UR UR28, R29 ;  /* 0x000000001d1c72ca */ /* 0x000fe200000e0000 */
[----:B------:R-:W-:Y:S01]  /*6970*/  UIADD3 UR14, UP1, UR36, 0x1f0, URZ ;  /* 0x000001f0240e7890 */ /* 0x000fe2000ff3e03f */
[----:B------:R-:W-:Y:S01]  /*6980*/  R2UR UR26, R31 ;  /* 0x000000001f1a72ca */ /* 0x000fe200000e0000 */
[----:B------:R-:W-:Y:S01]  /*6990*/  UIADD3.X UR5, URZ, UR37, URZ, UP0, !UPT ;  /* 0x000000253f057290 */ /* 0x000fe200087fe43f */
[----:B------:R-:W-:Y:S01]  /*69a0*/  R2UR UR8, R4 ;  /* 0x00000000040872ca */ /* 0x000fe200000e0000 */
[----:B------:R-:W-:Y:S01]  /*69b0*/  VIADD R5, R5, 0x1 ;  /* 0x0000000105057836 */ /* 0x000fe20000000000 */
[----:B------:R-:W-:Y:S01]  /*69c0*/  R2UR UR18, R9 ;  /* 0x00000000091272ca */ /* 0x000fe200000e0000 */
[----:B------:R-:W-:Y:S01]  /*69d0*/  UIADD3.X UR15, URZ, UR37, URZ, UP1, !UPT ;  /* 0x000000253f0f7290 */ /* 0x000fe20008ffe43f */
[----:B------:R-:W-:Y:S01]  /*69e0*/  R2UR UR11, R30 ;  /* 0x000000001e0b72ca */ /* 0x000fe200000e0000 */
[----:B------:R-:W-:Y:S01]  /*69f0*/  UMOV UR6, 0x0 ;  /* 0x0000000000067882 */ /* 0x000fe20000000000 */
[----:B------:R-:W-:Y:S01]  /*6a00*/  ISETP.GT.AND P1, PT, R0, 0x1, PT ;  /* 0x000000010000780c */ /* 0x000fe20003f24270 */
[----:B------:R-:W-:Y:S01]  /*6a10*/  UIADD3 UR24, UR16, 0x800, URZ ;  /* 0x0000080010187890 */ /* 0x000fe2000fffe03f */
[----:B------:R-:W-:Y:S01]  /*6a20*/  ISETP.NE.AND P0, PT, R5, 0x9, PT ;  /* 0x000000090500780c */ /* 0x000fe20003f05270 */
[----:B------:R-:W-:Y:S01]  /*6a30*/  UIADD3 UR16, UR16, 0x2800, URZ ;  /* 0x0000280010107890 */ /* 0x000fe2000fffe03f */
[----:B------:R-:W-:Y:S01]  /*6a40*/  VIADD R8, R8, 0x80 ;  /* 0x0000008008087836 */ /* 0x000fe20000000000 */
[----:B------:R-:W-:Y:S01]  /*6a50*/  UMOV UR7, 0x10000000 ;  /* 0x1000000000077882 */ /* 0x000fe20000000000 */
[----:B------:R-:W-:Y:S01]  /*6a60*/  UMOV UR17, UR25 ;  /* 0x0000001900117c82 */ /* 0x000fe20008000000 */
[----:B------:R-:W-:Y:S01]  /*6a70*/  UIADD3 UR8, UR8, 0x24800, URZ ;  /* 0x0002480008087890 */ /* 0x000fe2000fffe03f */
[----:B------:R-:W-:Y:S01]  /*6a80*/  SEL R4, RZ, 0x1, P0 ;  /* 0x00000001ff047807 */ /* 0x000fe20000000000 */
[----:B------:R-:W-:Y:S01]  /*6a90*/  UMOV UR19, UR27 ;  /* 0x0000001b00137c82 */ /* 0x000fe20008000000 */
[----:B------:R-:W-:Y:S01]  /*6aa0*/  UMOV UR20, UR28 ;  /* 0x0000001c00147c82 */ /* 0x000fe20008000000 */
[----:B------:R0:W-:Y:S01]  /*6ab0*/  UTMALDG.3D [UR24], [UR4], desc[UR6] ;  /* 0x00000618040075b4 */ /* 0x0001e20008011000 */
[----:B------:R-:W-:Y:S01]  /*6ac0*/  UMOV UR9, UR25 ;  /* 0x0000001900097c82 */ /* 0x000fe20008000000 */
[----:B------:R-:W-:Y:S01]  /*6ad0*/  UMOV UR10, UR27 ;  /* 0x0000001b000a7c82 */ /* 0x000fe20008000000 */
[----:B------:R-:W-:Y:S01]  /*6ae0*/  UMOV UR12, UR28 ;  /* 0x0000001c000c7c82 */ /* 0x000fe20008000000 */
[----:B------:R-:W-:-:S02]  /*6af0*/  LOP3.LUT R3, R3, R4, RZ, 0x3c, !PT ;  /* 0x0000000403037212 */ /* 0x000fc400078e3cff */
[----:B------:R-:W-:Y:S01]  /*6b00*/  SEL R5, R5, RZ, P0 ;  /* 0x000000ff05057207 */ /* 0x000fe20000000000 */
[----:B------:R0:W-:Y:S01]  /*6b10*/  UTMALDG.3D [UR16], [UR4], desc[UR6] ;  /* 0x00000610040075b4 */ /* 0x0001e20008011000 */
[----:B------:R0:W-:Y:S02]  /*6b20*/  UTMALDG.3D [UR8], [UR14], desc[UR6] ;  /* 0x000006080e0075b4 */ /* 0x0001e40008011000 */
[----:B0-----:R-:W-:Y:S05]  /*6b30*/  @P1 BRA `(.L_x_123) ;  /* 0xfffffffc00301947 */ /* 0x001fea000383ffff */
.L_x_117:
[----:B------:R-:W-:Y:S05]  /*6b40*/  BSYNC B6 ;  /* 0x0000000000067941 */ /* 0x000fea0003800000 */
.L_x_116:
[----:B------:R-:W-:Y:S01]  /*6b50*/  LOP3.LUT P1, RZ, R24, 0xff, RZ, 0xc0, !PT ;  /* 0x000000ff18ff7812 */ /* 0x000fe2000782c0ff */
[----:B------:R-:W-:Y:S01]  /*6b60*/  IMAD.IADD R3, R25, 0x1, R28 ;  /* 0x0000000119037824 */ /* 0x000fe200078e021c */
[----:B------:R-:W-:Y:S01]  /*6b70*/  IADD3 R16, P2, R16, UR38, RZ ;  /* 0x0000002610107c10 */ /* 0x000fe2000ff5e0ff */
[----:B------:R-:W-:Y:S01]  /*6b80*/  ULDC.64 UR4, c[0x0][0x650] ;  /* 0x0001940000047ab9 */ /* 0x000fe20000000a00 */
[----:B------:R-:W-:Y:S01]  /*6b90*/  BSSY B0, `(.L_x_124) ;  /* 0x000006a000007945 */ /* 0x000fe20003800000 */
[----:B------:R-:W-:Y:S01]  /*6ba0*/  IMAD.MOV.U32 R31, RZ, RZ, -0x1 ;  /* 0xffffffffff1f7424 */ /* 0x000fe200078e00ff */
[----:B------:R-:W-:Y:S01]  /*6bb0*/  ISETP.GT.U32.AND P0, PT, R3, 0x8, PT ;  /* 0x000000080300780c */ /* 0x000fe20003f04070 */
[----:B------:R-:W-:Y:S01]  /*6bc0*/  IMAD.MOV.U32 R30, RZ, RZ, -0x1 ;  /* 0xffffffffff1e7424 */ /* 0x000fe200078e00ff */
[----:B------:R-:W-:Y:S01]  /*6bd0*/  IADD3.X R17, R17, UR43, RZ, P2, !PT ;  /* 0x0000002b11117c10 */ /* 0x000fe200097fe4ff */
[----:B------:R-:W-:Y:S01]  /*6be0*/  IMAD.MOV.U32 R29, RZ, RZ, -0x1 ;  /* 0xffffffffff1d7424 */ /* 0x000fe200078e00ff */
[----:B------:R-:W-:-:S02]  /*6bf0*/  ISETP.LT.U32.AND P0, PT, R25, 0x9, P0 ;  /* 0x000000091900780c */ /* 0x000fc40000701070 */
[----:B------:R-:W-:Y:S01]  /*6c00*/  PRMT R24, RZ, 0x7610, R24 ;  /* 0x00007610ff187816 */ /* 0x000fe20000000018 */
[----:B------:R-:W0:Y:S01]  /*6c10*/  @P1 S2R R5, SR_CgaCtaId ;  /* 0x0000000000051919 */ /* 0x000e220000008800 */
[----:B------:R-:W-:-:S04]  /*6c20*/  @P1 MOV R0, 0x400 ;  /* 0x0000040000001802 */ /* 0x000fc80000000f00 */
[----:B0-----:R-:W-:Y:S01]  /*6c30*/  @P1 LEA R0, R5, R0, 0x18 ;  /* 0x0000000005001211 */ /* 0x001fe200078ec0ff */
[----:B------:R-:W-:-:S03]  /*6c40*/  IMAD.WIDE.U32 R4, R3, 0x38e38e39, RZ ;  /* 0x38e38e3903047825 */ /* 0x000fc600078e00ff */
[----:B------:R0:W-:Y:S01]  /*6c50*/  @P1 SYNCS.ARRIVE.TRANS64.A1T0 RZ, [R0+URZ+0xa8], RZ ;  /* 0x0000a8ff00ff19a7 */ /* 0x0001e2000810003f */
[----:B------:R-:W-:Y:S02]  /*6c60*/  ISETP.GE.U32.AND P1, PT, R25, 0x9, PT ;  /* 0x000000091900780c */ /* 0x000fe40003f26070 */
[----:B------:R-:W-:Y:S02]  /*6c70*/  SHF.R.U32.HI R4, RZ, 0x1, R5 ;  /* 0x00000001ff047819 */ /* 0x000fe40000011605 */
[----:B0-----:R-:W-:-:S03]  /*6c80*/  SEL R0, RZ, 0x1, !P0 ;  /* 0x00000001ff007807 */ /* 0x001fc60004000000 */
[----:B------:R-:W-:Y:S01]  /*6c90*/  IMAD R28, R4, -0x9, R3 ;  /* 0xfffffff7041c7824 */ /* 0x000fe200078e0203 */
[----:B------:R-:W-:Y:S02]  /*6ca0*/  ISETP.GE.U32.AND P0, PT, R16, UR4, PT ;  /* 0x0000000410007c0c */ /* 0x000fe4000bf06070 */
[----:B------:R-:W-:Y:S02]  /*6cb0*/  LOP3.LUT R27, R27, R0, RZ, 0x3c, !PT ;  /* 0x000000001b1b7212 */ /* 0x000fe400078e3cff */
[----:B------:R-:W-:Y:S02]  /*6cc0*/  ISETP.GE.U32.AND.EX P0, PT, R17, UR5, PT, P0 ;  /* 0x0000000511007c0c */ /* 0x000fe4000bf06100 */
[----:B------:R-:W-:Y:S02]  /*6cd0*/  @P1 LOP3.LUT R27, R27, 0x1, R4, 0x78, !PT ;  /* 0x000000011b1b1812 */ /* 0x000fe400078e7804 */
[----:B------:R-:W-:-:S09]  /*6ce0*/  PRMT R0, RZ, 0x7610, R0 ;  /* 0x00007610ff007816 */ /* 0x000fd20000000000 */
[----:B------:R-:W-:Y:S05]  /*6cf0*/  @P0 BRA `(.L_x_125) ;  /* 0x00000004004c0947 */ /* 0x000fea0003800000 */
[----:B------:R-:W-:Y:S01]  /*6d00*/  ULDC.64 UR4, c[0x0][0x628] ;  /* 0x00018a0000047ab9 */ /* 0x000fe20000000a00 */
[----:B------:R-:W0:Y:S01]  /*6d10*/  S2R R10, SR_CTAID.X ;  /* 0x00000000000a7919 */ /* 0x000e220000002500 */
[----:B------:R-:W-:Y:S01]  /*6d20*/  ISETP.NE.U32.AND P0, PT, RZ, UR4, PT ;  /* 0x00000004ff007c0c */ /* 0x000fe2000bf05070 */
[----:B------:R-:W-:Y:S01]  /*6d30*/  ULDC UR7, c[0x0][0x630] ;  /* 0x00018c0000077ab9 */ /* 0x000fe20000000800 */
[----:B------:R-:W-:Y:S01]  /*6d40*/  IMAD.MOV.U32 R4, RZ, RZ, R16 ;  /* 0x000000ffff047224 */ /* 0x000fe200078e0010 */
[----:B------:R-:W1:Y:S01]  /*6d50*/  S2R R0, SR_CTAID.Y ;  /* 0x0000000000007919 */ /* 0x000e620000002600 */
[----:B------:R-:W-:Y:S01]  /*6d60*/  ISETP.NE.AND.EX P0, PT, RZ, UR5, PT, P0 ;  /* 0x00000005ff007c0c */ /* 0x000fe2000bf05300 */
[----:B------:R-:W-:-:S12]  /*6d70*/  IMAD.MOV.U32 R5, RZ, RZ, R17 ;  /* 0x000000ffff057224 */ /* 0x000fd800078e0011 */
[----:B------:R-:W-:Y:S05]  /*6d80*/  @!P0 BRA `(.L_x_126) ;  /* 0x0000000000288947 */ /* 0x000fea0003800000 */
[----:B------:R-:W-:Y:S02]  /*6d90*/  ULDC UR6, c[0x0][0x634] ;  /* 0x00018d0000067ab9 */ /* 0x000fe40000000800 */
[----:B------:R-:W-:-:S05]  /*6da0*/  IADD3 R9, P0, R16, UR6, RZ ;  /* 0x0000000610097c10 */ /* 0x000fca000ff1e0ff */
[----:B------:R-:W-:-:S04]  /*6db0*/  IMAD.X R3, RZ, RZ, R17, P0 ;  /* 0x000000ffff037224 */ /* 0x000fc800000e0611 */
[----:B------:R-:W-:-:S04]  /*6dc0*/  IMAD.WIDE.U32 R6, R3, UR4, RZ ;  /* 0x0000000403067c25 */ /* 0x000fc8000f8e00ff */
[----:B------:R-:W-:-:S04]  /*6dd0*/  IMAD.WIDE.U32 R6, P0, R9, UR5, R6 ;  /* 0x0000000509067c25 */ /* 0x000fc8000f800006 */
[----:B------:R-:W-:-:S04]  /*6de0*/  IMAD.WIDE.U32 R8, R9, UR4, RZ ;  /* 0x0000000409087c25 */ /* 0x000fc8000f8e00ff */
[----:B------:R-:W-:Y:S01]  /*6df0*/  IMAD.X R5, RZ, RZ, RZ, P0 ;  /* 0x000000ffff057224 */ /* 0x000fe200000e06ff */
[----:B------:R-:W-:Y:S01]  /*6e00*/  IADD3 RZ, P0, R9, R6, RZ ;  /* 0x0000000609ff7210 */ /* 0x000fe20007f1e0ff */
[----:B------:R-:W-:-:S04]  /*6e10*/  IMAD.MOV.U32 R4, RZ, RZ, R7 ;  /* 0x000000ffff047224 */ /* 0x000fc800078e0007 */
[----:B------:R-:W-:-:S08]  /*6e20*/  IMAD.WIDE.U32.X R4, R3, UR5, R4, P0 ;  /* 0x0000000503047c25 */ /* 0x000fd000080e0404 */
.L_x_126:
[--C-:B------:R-:W-:Y:S01]  /*6e30*/  SHF.R.U64 R29, R4, UR7, R5.reuse ;  /* 0x00000007041d7c19 */ /* 0x100fe20008001205 */
[----:B------:R-:W-:Y:S01]  /*6e40*/  ULDC.64 UR4, c[0x0][0x620] ;  /* 0x0001880000047ab9 */ /* 0x000fe20000000a00 */
[----:B------:R-:W-:Y:S01]  /*6e50*/  SHF.R.U32.HI R3, RZ, UR7, R5 ;  /* 0x00000007ff037c19 */ /* 0x000fe20008011605 */
[----:B------:R-:W2:Y:S01]  /*6e60*/  LDC R15, c[0x0][0x144] ;  /* 0x00005100ff0f7b82 */ /* 0x000ea20000000800 */
[----:B------:R-:W-:Y:S01]  /*6e70*/  IADD3 R6, P0, RZ, -R29, RZ ;  /* 0x8000001dff067210 */ /* 0x000fe20007f1e0ff */
[----:B------:R-:W-:Y:S01]  /*6e80*/  ULDC.64 UR8, c[0x0][0x640] ;  /* 0x0001900000087ab9 */ /* 0x000fe20000000a00 */
[----:B0-----:R-:W-:Y:S01]  /*6e90*/  I2FP.F32.U32 R7, R10 ;  /* 0x0000000a00077245 */ /* 0x001fe20000201000 */
[----:B------:R-:W-:Y:S02]  /*6ea0*/  ULDC UR6, c[0x0][0x608] ;  /* 0x0001820000067ab9 */ /* 0x000fe40000000800 */
[----:B------:R-:W-:Y:S01]  /*6eb0*/  IMAD.X R3, RZ, RZ, ~R3, P0 ;  /* 0x000000ffff037224 */ /* 0x000fe200000e0e03 */
[----:B------:R-:W-:Y:S01]  /*6ec0*/  ISETP.NE.U32.AND P0, PT, RZ, UR8, PT ;  /* 0x00000008ff007c0c */ /* 0x000fe2000bf05070 */
[----:B------:R-:W-:Y:S01]  /*6ed0*/  IMAD.WIDE.U32 R4, R6, UR4, R16 ;  /* 0x0000000406047c25 */ /* 0x000fe2000f8e0010 */
[----:B------:R-:W0:Y:S02]  /*6ee0*/  LDC R9, c[0x0][0x148] ;  /* 0x00005200ff097b82 */ /* 0x000e240000000800 */
[----:B------:R-:W-:Y:S01]  /*6ef0*/  ISETP.NE.AND.EX P0, PT, RZ, UR9, PT, P0 ;  /* 0x00000009ff007c0c */ /* 0x000fe2000bf05300 */
[----:B------:R-:W-:Y:S01]  /*6f00*/  IMAD R3, R3, UR4, RZ ;  /* 0x0000000403037c24 */ /* 0x000fe2000f8e02ff */
[----:B------:R-:W-:-:S02]  /*6f10*/  ULDC UR4, c[0x0][0x150] ;  /* 0x0000540000047ab9 */ /* 0x000fc40000000800 */
[----:B------:R-:W-:Y:S01]  /*6f20*/  FMUL R7, R7, UR4 ;  /* 0x0000000407077c20 */ /* 0x000fe20008400000 */
[----:B------:R-:W-:Y:S01]  /*6f30*/  IMAD R3, R6, UR5, R3 ;  /* 0x0000000506037c24 */ /* 0x000fe2000f8e0203 */
[----:B------:R-:W-:Y:S01]  /*6f40*/  ULDC UR4, c[0x0][0x618] ;  /* 0x0001860000047ab9 */ /* 0x000fe20000000800 */
[----:B------:R-:W-:Y:S02]  /*6f50*/  ULDC UR5, c[0x0][0x154] ;  /* 0x0000550000057ab9 */ /* 0x000fe40000000800 */
[----:B------:R-:W-:Y:S01]  /*6f60*/  IMAD.IADD R5, R5, 0x1, R3 ;  /* 0x0000000105057824 */ /* 0x000fe200078e0203 */
[----:B------:R-:W3:Y:S04]  /*6f70*/  F2I.U32.TRUNC.NTZ R7, R7 ;  /* 0x0000000700077305 */ /* 0x000ee8000020f000 */
[----:B------:R-:W-:-:S02]  /*6f80*/  SHF.R.U64 R3, R4, UR4, R5 ;  /* 0x0000000404037c19 */ /* 0x000fc40008001205 */
[----:B-1----:R-:W-:-:S05]  /*6f90*/  I2FP.F32.U32 R4, R0 ;  /* 0x0000000000047245 */ /* 0x002fca0000201000 */
[----:B------:R-:W-:Y:S01]  /*6fa0*/  FMUL R12, R4, UR5 ;  /* 0x00000005040c7c20 */ /* 0x000fe20008400000 */
[----:B------:R-:W-:Y:S01]  /*6fb0*/  SHF.R.U32.HI R4, RZ, UR4, R5 ;  /* 0x00000004ff047c19 */ /* 0x000fe20008011605 */
[----:B------:R-:W-:Y:S01]  /*6fc0*/  ULDC UR4, c[0x0][0x658] ;  /* 0x0001960000047ab9 */ /* 0x000fe20000000800 */
[----:B---3--:R-:W-:Y:S02]  /*6fd0*/  IMAD.MOV R7, RZ, RZ, -R7 ;  /* 0x000000ffff077224 */ /* 0x008fe400078e0a07 */
[--C-:B------:R-:W-:Y:S01]  /*6fe0*/  SHF.R.U64 R11, R3, UR6, R4.reuse ;  /* 0x00000006030b7c19 */ /* 0x100fe20008001204 */
[----:B------:R-:W1:Y:S01]  /*6ff0*/  F2I.U32.TRUNC.NTZ R12, R12 ;  /* 0x0000000c000c7305 */ /* 0x000e62000020f000 */
[----:B------:R-:W-:Y:S01]  /*7000*/  SHF.R.U32.HI R4, RZ, UR6, R4 ;  /* 0x00000006ff047c19 */ /* 0x000fe20008011604 */
[----:B--2---:R-:W-:-:S03]  /*7010*/  IMAD R10, R15, R7, R10 ;  /* 0x000000070f0a7224 */ /* 0x004fc600078e020a */
[--C-:B------:R-:W-:Y:S02]  /*7020*/  SHF.R.U64 R8, R11, UR4, R4.reuse ;  /* 0x000000040b087c19 */ /* 0x100fe40008001204 */
[----:B------:R-:W-:-:S03]  /*7030*/  SHF.R.U32.HI R13, RZ, UR4, R4 ;  /* 0x00000004ff0d7c19 */ /* 0x000fc60008011604 */
[----:B------:R-:W-:Y:S02]  /*7040*/  IMAD.MOV.U32 R4, RZ, RZ, R8 ;  /* 0x000000ffff047224 */ /* 0x000fe400078e0008 */
[----:B------:R-:W-:Y:S01]  /*7050*/  IMAD.MOV.U32 R5, RZ, RZ, R13 ;  /* 0x000000ffff057224 */ /* 0x000fe200078e000d */
[----:B01----:R-:W-:Y:S06]  /*7060*/  @!P0 BRA `(.L_x_127) ;  /* 0x0000000000288947 */ /* 0x003fec0003800000 */
[----:B------:R-:W-:Y:S02]  /*7070*/  ULDC UR4, c[0x0][0x64c] ;  /* 0x0001930000047ab9 */ /* 0x000fe40000000800 */
[----:B------:R-:W-:-:S05]  /*7080*/  IADD3 R5, P0, R8, UR4, RZ ;  /* 0x0000000408057c10 */ /* 0x000fca000ff1e0ff */
[----:B------:R-:W-:-:S04]  /*7090*/  IMAD.X R13, RZ, RZ, R13, P0 ;  /* 0x000000ffff0d7224 */ /* 0x000fc800000e060d */
[----:B------:R-:W-:-:S04]  /*70a0*/  IMAD.WIDE.U32 R6, R13, UR8, RZ ;  /* 0x000000080d067c25 */ /* 0x000fc8000f8e00ff */
[----:B------:R-:W-:-:S04]  /*70b0*/  IMAD.WIDE.U32 R6, P0, R5, UR9, R6 ;  /* 0x0000000905067c25 */ /* 0x000fc8000f800006 */
[----:B------:R-:W-:-:S04]  /*70c0*/  IMAD.WIDE.U32 R4, R5, UR8, RZ ;  /* 0x0000000805047c25 */ /* 0x000fc8000f8e00ff */
[----:B------:R-:W-:Y:S01]  /*70d0*/  IMAD.MOV.U32 R4, RZ, RZ, R7 ;  /* 0x000000ffff047224 */ /* 0x000fe200078e0007 */
[----:B------:R-:W-:Y:S01]  /*70e0*/  IADD3 RZ, P1, R5, R6, RZ ;  /* 0x0000000605ff7210 */ /* 0x000fe20007f3e0ff */
[----:B------:R-:W-:-:S04]  /*70f0*/  IMAD.X R5, RZ, RZ, RZ, P0 ;  /* 0x000000ffff057224 */ /* 0x000fc800000e06ff */
[----:B------:R-:W-:-:S08]  /*7100*/  IMAD.WIDE.U32.X R4, R13, UR9, R4, P1 ;  /* 0x000000090d047c25 */ /* 0x000fd000088e0404 */
.L_x_127:
[----:B------:R-:W-:Y:S01]  /*7110*/  ISETP.NE.AND P0, PT, R2, 0x1, PT ;  /* 0x000000010200780c */ /* 0x000fe20003f05270 */
[----:B------:R-:W-:Y:S01]  /*7120*/  ULDC UR4, c[0x0][0x648] ;  /* 0x0001920000047ab9 */ /* 0x000fe20000000800 */
[----:B------:R-:W-:Y:S01]  /*7130*/  LOP3.LUT R11, R11, UR42, RZ, 0xc0, !PT ;  /* 0x0000002a0b0b7c12 */ /* 0x000fe2000f8ec0ff */
[----:B------:R-:W-:Y:S01]  /*7140*/  IMAD.MOV R12, RZ, RZ, -R12 ;  /* 0x000000ffff0c7224 */ /* 0x000fe200078e0a0c */
[----:B------:R-:W-:Y:S01]  /*7150*/  SHF.R.U64 R4, R4, UR4, R5 ;  /* 0x0000000404047c19 */ /* 0x000fe20008001205 */
[----:B------:R-:W-:Y:S01]  /*7160*/  ULDC UR4, c[0x0][0x638] ;  /* 0x00018e0000047ab9 */ /* 0x000fe20000000800 */
[----:B------:R-:W-:Y:S01]  /*7170*/  LOP3.LUT R31, R3, UR40, RZ, 0xc0, !PT ;  /* 0x00000028031f7c12 */ /* 0x000fe2000f8ec0ff */
[----:B------:R-:W-:Y:S02]  /*7180*/  ULDC UR5, c[0x0][0x610] ;  /* 0x0001840000057ab9 */ /* 0x000fe40000000800 */
[----:B------:R-:W-:Y:S02]  /*7190*/  IMAD.MOV R5, RZ, RZ, -R4 ;  /* 0x000000ffff057224 */ /* 0x000fe400078e0a04 */
[----:B------:R-:W-:-:S02]  /*71a0*/  IMAD R11, R4, UR41, R11 ;  /* 0x00000029040b7c24 */ /* 0x000fc4000f8e020b */
[----:B------:R-:W-:Y:S02]  /*71b0*/  @P0 IMAD R10, R9, R12, R0 ;  /* 0x0000000c090a0224 */ /* 0x000fe400078e0200 */
[----:B------:R-:W-:Y:S01]  /*71c0*/  IMAD R8, R5, UR4, R8 ;  /* 0x0000000405087c24 */ /* 0x000fe2000f8e0208 */
[----:B------:R-:W-:Y:S01]  /*71d0*/  ULDC UR4, c[0x0][0x600] ;  /* 0x0001800000047ab9 */ /* 0x000fe20000000800 */
[----:B------:R-:W-:Y:S02]  /*71e0*/  IMAD R10, R11, UR5, R10 ;  /* 0x000000050b0a7c24 */ /* 0x000fe4000f8e020a */
[----:B------:R-:W-:Y:S02]  /*71f0*/  IMAD R31, R8, UR4, R31 ;  /* 0x00000004081f7c24 */ /* 0x000fe4000f8e021f */
[----:B------:R-:W-:-:S03]  /*7200*/  IMAD.MOV.U32 R0, RZ, RZ, 0x1 ;  /* 0x00000001ff007424 */ /* 0x000fc600078e00ff */
[----:B------:R-:W-:Y:S02]  /*7210*/  SEL R30, R31, R10, !P0 ;  /* 0x0000000a1f1e7207 */ /* 0x000fe40004000000 */
[----:B------:R-:W-:-:S07]  /*7220*/  SEL R31, R10, R31, !P0 ;  /* 0x0000001f0a1f7207 */ /* 0x000fce0004000000 */
.L_x_125:
[----:B------:R-:W-:Y:S05]  /*7230*/  BSYNC B0 ;  /* 0x0000000000007941 */ /* 0x000fea0003800000 */
.L_x_124:
[----:B------:R-:W-:-:S13]  /*7240*/  LOP3.LUT P0, RZ, R0, 0xff, RZ, 0xc0, !PT ;  /* 0x000000ff00ff7812 */ /* 0x000fda000780c0ff */
[----:B------:R-:W-:Y:S05]  /*7250*/  @P0 BRA `(.L_x_128) ;  /* 0xfffffff000880947 */ /* 0x000fea000383ffff */
[----:B------:R-:W-:Y:S05]  /*7260*/  BSYNC B7 ;  /* 0x0000000000077941 */ /* 0x000fea0003800000 */
.L_x_114:
[----:B------:R-:W-:-:S03]  /*7270*/  UMOV UR4, 0xffffffff ;  /* 0xffffffff00047882 */ /* 0x000fc60000000000 */
[----:B------:R-:W-:Y:S05]  /*7280*/  BRA.DIV UR4, `(.L_x_129) ;  /* 0x0000000604f87947 */ /* 0x000fea000b800000 */
[----:B------:R-:W-:-:S13]  /*7290*/  ELECT P6, URZ, PT ;  /* 0x00000000003f782f */ /* 0x000fda00038c0000 */
.L_x_150:
[----:B------:R-:W-:Y:S04]  /*72a0*/  BSSY B0, `(.L_x_130) ;  /* 0x0000058000007945 */ /* 0x000fe80003800000 */
[----:B------:R-:W-:Y:S05]  /*72b0*/  @!P6 BRA `(.L_x_131) ;  /* 0x000000040058e947 */ /* 0x000fea0003800000 */
[----:B------:R-:W-:-:S04]  /*72c0*/  LOP3.LUT R19, R19, 0x2, RZ, 0xfc, !PT ;  /* 0x0000000213137812 */ /* 0x000fc800078efcff */
[----:B------:R-:W-:-:S13]  /*72d0*/  ISETP.NE.AND P0, PT, R19, 0x3, PT ;  /* 0x000000031300780c */ /* 0x000fda0003f05270 */
[----:B------:R-:W-:Y:S05]  /*72e0*/  @!P0 BRA `(.L_x_132) ;  /* 0x0000000000048947 */ /* 0x000fea0003800000 */
[----:B------:R-:W-:Y:S01]  /*72f0*/  BPT.TRAP 0x1 ;  /* 0x000000040000795c */ /* 0x000fe20000300000 */
.L_x_132:
[----:B------:R-:W0:Y:S01]  /*7300*/  S2R R3, SR_CgaCtaId ;  /* 0x0000000000037919 */ /* 0x000e220000008800 */
[----:B------:R-:W-:Y:S02]  /*7310*/  MOV R0, 0x400 ;  /* 0x0000040000007802 */ /* 0x000fe40000000f00 */
[----:B------:R-:W-:Y:S02]  /*7320*/  SHF.L.U32 R2, R27, 0x1f, RZ ;  /* 0x0000001f1b027819 */ /* 0x000fe400000006ff */
[----:B0-----:R-:W-:-:S05]  /*7330*/  LEA R3, R3, R0, 0x18 ;  /* 0x0000000003037211 */ /* 0x001fca00078ec0ff */
[----:B------:R-:W-:-:S04]  /*7340*/  VIADD R3, R3, 0x48 ;  /* 0x0000004803037836 */ /* 0x000fc80000000000 */
[C---:B------:R-:W-:Y:S02]  /*7350*/  IMAD R5, R28.reuse, 0x8, R3 ;  /* 0x000000081c057824 */ /* 0x040fe400078e0203 */
[----:B------:R-:W-:Y:S02]  /*7360*/  VIADD R28, R28, 0x1 ;  /* 0x000000011c1c7836 */ /* 0x000fe40000000000 */
[----:B------:R-:W0:Y:S03]  /*7370*/  SYNCS.PHASECHK.TRANS64.TRYWAIT P0, [R5+URZ], R2 ;  /* 0x00000002050075a7 */ /* 0x000e26000800017f */
[----:B------:R-:W-:-:S04]  /*7380*/  ISETP.NE.AND P1, PT, R28, 0x9, PT ;  /* 0x000000091c00780c */ /* 0x000fc80003f25270 */
[----:B------:R-:W-:Y:S02]  /*7390*/  SEL R0, RZ, 0x1, P1 ;  /* 0x00000001ff007807 */ /* 0x000fe40000800000 */
[----:B------:R-:W-:Y:S02]  /*73a0*/  SEL R28, R28, RZ, P1 ;  /* 0x000000ff1c1c7207 */ /* 0x000fe40000800000 */
[----:B------:R-:W-:-:S03]  /*73b0*/  LOP3.LUT R27, R27, R0, RZ, 0x3c, !PT ;  /* 0x000000001b1b7212 */ /* 0x000fc600078e3cff */
[----:B------:R-:W-:Y:S01]  /*73c0*/  IMAD R7, R28, 0x8, R3 ;  /* 0x000000081c077824 */ /* 0x000fe200078e0203 */
[----:B------:R-:W-:Y:S01]  /*73d0*/  SHF.L.U32 R4, R27, 0x1f, RZ ;  /* 0x0000001f1b047819 */ /* 0x000fe200000006ff */
[----:B0-----:R-:W-:Y:S06]  /*73e0*/  @!P0 BRA `(.L_x_133) ;  /* 0x0000000400c08947 */ /* 0x001fec0003800000 */
.L_x_151:
[----:B------:R-:W1:Y:S01]  /*73f0*/  SYNCS.PHASECHK.TRANS64.TRYWAIT P0, [R7+URZ], R4 ;  /* 0x00000004070075a7 */ /* 0x000e62000800017f */
[----:B------:R-:W-:-:S05]  /*7400*/  VIADD R0, R28, 0x1 ;  /* 0x000000011c007836 */ /* 0x000fca0000000000 */
[----:B------:R-:W-:-:S04]  /*7410*/  ISETP.NE.AND P1, PT, R0, 0x9, PT ;  /* 0x000000090000780c */ /* 0x000fc80003f25270 */
[----:B0-----:R-:W-:Y:S02]  /*7420*/  SEL R2, RZ, 0x1, P1 ;  /* 0x00000001ff027807 */ /* 0x001fe40000800000 */
[----:B------:R-:W-:Y:S02]  /*7430*/  SEL R0, R0, RZ, P1 ;  /* 0x000000ff00007207 */ /* 0x000fe40000800000 */
[----:B------:R-:W-:-:S03]  /*7440*/  LOP3.LUT R27, R27, R2, RZ, 0x3c, !PT ;  /* 0x000000021b1b7212 */ /* 0x000fc600078e3cff */
[----:B------:R-:W-:Y:S01]  /*7450*/  IMAD R6, R0, 0x8, R3 ;  /* 0x0000000800067824 */ /* 0x000fe200078e0203 */
[----:B------:R-:W-:Y:S01]  /*7460*/  SHF.L.U32 R5, R27, 0x1f, RZ ;  /* 0x0000001f1b057819 */ /* 0x000fe200000006ff */
[----:B-1----:R-:W-:Y:S06]  /*7470*/  @!P0 BRA `(.L_x_134) ;  /* 0x0000000400b08947 */ /* 0x002fec0003800000 */
.L_x_152:
[----:B------:R-:W1:Y:S01]  /*7480*/  SYNCS.PHASECHK.TRANS64.TRYWAIT P0, [R6+URZ], R5 ;  /* 0x00000005060075a7 */ /* 0x000e62000800017f */
[----:B------:R-:W-:-:S05]  /*7490*/  VIADD R0, R0, 0x1 ;  /* 0x0000000100007836 */ /* 0x000fca0000000000 */
[----:B------:R-:W-:-:S04]  /*74a0*/  ISETP.NE.AND P1, PT, R0, 0x9, PT ;  /* 0x000000090000780c */ /* 0x000fc80003f25270 */
[----:B------:R-:W-:Y:S02]  /*74b0*/  SEL R2, RZ, 0x1, P1 ;  /* 0x00000001ff027807 */ /* 0x000fe40000800000 */
[----:B------:R-:W-:Y:S02]  /*74c0*/  SEL R0, R0, RZ, P1 ;  /* 0x000000ff00007207 */ /* 0x000fe40000800000 */
[----:B------:R-:W-:-:S03]  /*74d0*/  LOP3.LUT R27, R27, R2, RZ, 0x3c, !PT ;  /* 0x000000021b1b7212 */ /* 0x000fc600078e3cff */
[----:B0-----:R-:W-:Y:S01]  /*74e0*/  IMAD R7, R0, 0x8, R3 ;  /* 0x0000000800077824 */ /* 0x001fe200078e0203 */
[----:B------:R-:W-:Y:S01]  /*74f0*/  SHF.L.U32 R4, R27, 0x1f, RZ ;  /* 0x0000001f1b047819 */ /* 0x000fe200000006ff */
[----:B-1----:R-:W-:Y:S06]  /*7500*/  @!P0 BRA `(.L_x_135) ;  /* 0x0000000400a08947 */ /* 0x002fec0003800000 */
.L_x_153:
        /* <DEDUP_REMOVED lines=9> */
.L_x_154:
        /* <DEDUP_REMOVED lines=9> */
.L_x_155:
        /* <DEDUP_REMOVED lines=9> */
.L_x_156:
        /* <DEDUP_REMOVED lines=9> */
.L_x_157:
[----:B------:R-:W1:Y:S01]  /*7750*/  SYNCS.PHASECHK.TRANS64.TRYWAIT P0, [R7+URZ], R4 ;  /* 0x00000004070075a7 */ /* 0x000e62000800017f */
[----:B------:R-:W-:-:S05]  /*7760*/  VIADD R0, R0, 0x1 ;  /* 0x0000000100007836 */ /* 0x000fca0000000000 */
[----:B------:R-:W-:-:S04]  /*7770*/  ISETP.NE.AND P1, PT, R0, 0x9, PT ;  /* 0x000000090000780c */ /* 0x000fc80003f25270 */
[----:B------:R-:W-:Y:S02]  /*7780*/  SEL R2, RZ, 0x1, P1 ;  /* 0x00000001ff027807 */ /* 0x000fe40000800000 */
[----:B------:R-:W-:Y:S02]  /*7790*/  SEL R0, R0, RZ, P1 ;  /* 0x000000ff00007207 */ /* 0x000fe40000800000 */
[----:B------:R-:W-:Y:S01]  /*77a0*/  LOP3.LUT R2, R27, R2, RZ, 0x3c, !PT ;  /* 0x000000021b027212 */ /* 0x000fe200078e3cff */
[----:B-1----:R-:W-:Y:S06]  /*77b0*/  @!P0 BRA `(.L_x_140) ;  /* 0x0000000400588947 */ /* 0x002fec0003800000 */
.L_x_158:
[----:B------:R-:W-:Y:S01]  /*77c0*/  IMAD R3, R0, 0x8, R3 ;  /* 0x0000000800037824 */ /* 0x000fe200078e0203 */
[----:B------:R-:W-:-:S07]  /*77d0*/  SHF.L.U32 R0, R2, 0x1f, RZ ;  /* 0x0000001f02007819 */ /* 0x000fce00000006ff */
.L_x_141:
[----:B--2---:R2:W3:Y:S02]  /*77e0*/  SYNCS.PHASECHK.TRANS64.TRYWAIT P0, [R3+URZ], R0 ;  /* 0x00000000030075a7 */ /* 0x0044e4000800017f */
[----:B---3--:R-:W-:Y:S05]  /*77f0*/  @!P0 NANOSLEEP.SYNCS 0x989680 ;  /* 0x009896800000895d */ /* 0x008fea0003900000 */
[----:B------:R-:W3:Y:S02]  /*7800*/  @!P0 SYNCS.PHASECHK.TRANS64 P0, [R3+URZ], R0 ;  /* 0x00000000030085a7 */ /* 0x000ee4000800007f */
[----:B---3--:R-:W-:Y:S05]  /*7810*/  @!P0 BRA `(.L_x_141) ;  /* 0xfffffffc00f08947 */ /* 0x008fea000383ffff */
.L_x_131:
[----:B------:R-:W-:Y:S05]  /*7820*/  BSYNC B0 ;  /* 0x0000000000007941 */ /* 0x000fea0003800000 */
.L_x_130:
[----:B------:R-:W-:Y:S05]  /*7830*/  EXIT ;  /* 0x000000000000794d */ /* 0x000fea0003800000 */
.L_x_17:
[----:B------:R-:W-:Y:S02]  /*7840*/  IMAD.MOV.U32 R12, RZ, RZ, RZ ;  /* 0x000000ffff0c7224 */ /* 0x000fe400078e00ff */
[----:B------:R-:W-:Y:S02]  /*7850*/  IMAD.MOV.U32 R11, RZ, RZ, 0x1f ;  /* 0x0000001fff0b7424 */ /* 0x000fe400078e00ff */
[----:B------:R-:W-:-:S07]  /*7860*/  IMAD.MOV.U32 R15, RZ, RZ, -0x1 ;  /* 0xffffffffff0f7424 */ /* 0x000fce00078e00ff */
[----:B012--5:R-:W-:Y:S05]  /*7870*/  WARPSYNC.COLLECTIVE R15, `(.L_x_142) ;  /* 0x000000000f087348 */ /* 0x027fea0003c00000 */
[----:B------:R3:W4:Y:S02]  /*7880*/  SHFL.IDX P6, R14, R13, R12, R11 ;  /* 0x0000000c0d0e7389 */ /* 0x00072400000c000b */
[----:B012345:R-:W-:Y:S01]  /*7890*/  ENDCOLLECTIVE ;  /* 0x000000000000791b */ /* 0x03ffe20003800000 */
.L_x_142:
[----:B------:R-:W-:Y:S05]  /*78a0*/  BRA `(.L_x_143) ;  /* 0xffffff9800d47947 */ /* 0x000fea000383ffff */
.L_x_21:
[----:B-1----:R1:W3:Y:S02]  /*78b0*/  SYNCS.PHASECHK.TRANS64.TRYWAIT P1, [R4+URZ], R3 ;  /* 0x00000003040075a7 */ /* 0x0022e4000802017f */
[----:B---3--:R-:W-:Y:S05]  /*78c0*/  @!P1 NANOSLEEP.SYNCS 0x989680 ;  /* 0x009896800000995d */ /* 0x008fea0003900000 */
[----:B------:R-:W3:Y:S02]  /*78d0*/  @!P1 SYNCS.PHASECHK.TRANS64 P1, [R4+URZ], R3 ;  /* 0x00000003040095a7 */ /* 0x000ee4000802007f */
[----:B---3--:R-:W-:Y:S05]  /*78e0*/  @!P1 BRA `(.L_x_21) ;  /* 0xfffffffc00f09947 */ /* 0x008fea000383ffff */
[----:B------:R-:W-:Y:S05]  /*78f0*/  BRA `(.L_x_20) ;  /* 0xffffff9c00007947 */ /* 0x000fea000383ffff */
.L_x_26:
[----:B0-----:R0:W1:Y:S02]  /*7900*/  SYNCS.PHASECHK.TRANS64.TRYWAIT P1, [R6+URZ], R75 ;  /* 0x0000004b060075a7 */ /* 0x001064000802017f */
[----:B-1----:R-:W-:Y:S05]  /*7910*/  @!P1 NANOSLEEP.SYNCS 0x989680 ;  /* 0x009896800000995d */ /* 0x002fea0003900000 */
[----:B------:R-:W1:Y:S02]  /*7920*/  @!P1 SYNCS.PHASECHK.TRANS64 P1, [R6+URZ], R75 ;  /* 0x0000004b060095a7 */ /* 0x000e64000802007f */
[----:B-1----:R-:W-:Y:S05]  /*7930*/  @!P1 BRA `(.L_x_26) ;  /* 0xfffffffc00f09947 */ /* 0x002fea000383ffff */
[----:B------:R-:W-:Y:S05]  /*7940*/  BRA `(.L_x_25) ;  /* 0xffffffa400c87947 */ /* 0x000fea000383ffff */
.L_x_34:
[----:B0-----:R0:W1:Y:S02]  /*7950*/  SYNCS.PHASECHK.TRANS64.TRYWAIT P1, [R21+URZ], R76 ;  /* 0x0000004c150075a7 */ /* 0x001064000802017f */
[----:B-1----:R-:W-:Y:S05]  /*7960*/  @!P1 NANOSLEEP.SYNCS 0x989680 ;  /* 0x009896800000995d */ /* 0x002fea0003900000 */
[----:B------:R-:W1:Y:S02]  /*7970*/  @!P1 SYNCS.PHASECHK.TRANS64 P1, [R21+URZ], R76 ;  /* 0x0000004c150095a7 */ /* 0x000e64000802007f */
[----:B-1----:R-:W-:Y:S05]  /*7980*/  @!P1 BRA `(.L_x_34) ;  /* 0xfffffffc00f09947 */ /* 0x002fea000383ffff */
[----:B------:R-:W-:Y:S05]  /*7990*/  BRA `(.L_x_33) ;  /* 0xffffffb000747947 */ /* 0x000fea000383ffff */
.L_x_115:
[----:B------:R-:W-:Y:S01]  /*79a0*/  BSSY B0, `(.L_x_144) ;  /* 0x0000006000007945 */ /* 0x000fe20003800000 */
[----:B------:R-:W-:-:S07]  /*79b0*/  IMAD.MOV.U32 R15, RZ, RZ, -0x1 ;  /* 0xffffffffff0f7424 */ /* 0x000fce00078e00ff */
[----:B------:R-:W-:Y:S05]  /*79c0*/  WARPSYNC.COLLECTIVE R15, `(.L_x_145) ;  /* 0x000000000f0c7348 */ /* 0x000fea0003c00000 */
[----:B------:R-:W-:Y:S02]  /*79d0*/  ELECT P6, UR62, PT ;  /* 0x00000000003e782f */ /* 0x000fe400038c0000 */
[----:B------:R-:W-:Y:S01]  /*79e0*/  MOV R14, UR62 ;  /* 0x0000003e000e7c02 */ /* 0x000fe20008000f00 */
[----:B------:R-:W-:Y:S10]  /*79f0*/  ENDCOLLECTIVE ;  /* 0x000000000000791b */ /* 0x000ff40003800000 */
.L_x_145:
[----:B------:R-:W-:Y:S05]  /*7a00*/  BSYNC B0 ;  /* 0x0000000000007941 */ /* 0x000fea0003800000 */
.L_x_144:
[----:B------:R-:W-:Y:S05]  /*7a10*/  BRA `(.L_x_146) ;  /* 0xffffffe800a47947 */ /* 0x000fea000383ffff */
.L_x_120:
[----:B0-----:R0:W2:Y:S02]  /*7a20*/  SYNCS.PHASECHK.TRANS64.TRYWAIT P0, [R7+URZ+0x48], R4 ;  /* 0x00004804070075a7 */ /* 0x0010a4000800017f */
[----:B--2---:R-:W-:Y:S05]  /*7a30*/  @!P0 NANOSLEEP.SYNCS 0x989680 ;  /* 0x009896800000895d */ /* 0x004fea0003900000 */
[----:B------:R-:W2:Y:S02]  /*7a40*/  @!P0 SYNCS.PHASECHK.TRANS64 P0, [R7+URZ+0x48], R4 ;  /* 0x00004804070085a7 */ /* 0x000ea4000800007f */
[----:B--2---:R-:W-:Y:S05]  /*7a50*/  @!P0 BRA `(.L_x_120) ;  /* 0xfffffffc00f08947 */ /* 0x004fea000383ffff */
[----:B------:R-:W-:Y:S05]  /*7a60*/  BRA `(.L_x_147) ;  /* 0xffffffec007c7947 */ /* 0x000fea000383ffff */
.L_x_129:
[----:B------:R-:W-:Y:S01]  /*7a70*/  BSSY B0, `(.L_x_148) ;  /* 0x0000006000007945 */ /* 0x000fe20003800000 */
[----:B------:R-:W-:-:S07]  /*7a80*/  IMAD.MOV.U32 R15, RZ, RZ, -0x1 ;  /* 0xffffffffff0f7424 */ /* 0x000fce00078e00ff */
[----:B------:R-:W-:Y:S05]  /*7a90*/  WARPSYNC.COLLECTIVE R15, `(.L_x_149) ;  /* 0x000000000f0c7348 */ /* 0x000fea0003c00000 */
[----:B------:R-:W-:Y:S02]  /*7aa0*/  ELECT P6, UR62, PT ;  /* 0x00000000003e782f */ /* 0x000fe400038c0000 */
[----:B------:R-:W-:Y:S01]  /*7ab0*/  MOV R14, UR62 ;  /* 0x0000003e000e7c02 */ /* 0x000fe20008000f00 */
[----:B------:R-:W-:Y:S10]  /*7ac0*/  ENDCOLLECTIVE ;  /* 0x000000000000791b */ /* 0x000ff40003800000 */
.L_x_149:
[----:B------:R-:W-:Y:S05]  /*7ad0*/  BSYNC B0 ;  /* 0x0000000000007941 */ /* 0x000fea0003800000 */
.L_x_148:
[----:B------:R-:W-:Y:S05]  /*7ae0*/  BRA `(.L_x_150) ;  /* 0xfffffff400ec7947 */ /* 0x000fea000383ffff */
.L_x_133:
[----:B0-----:R0:W1:Y:S02]  /*7af0*/  SYNCS.PHASECHK.TRANS64.TRYWAIT P0, [R5+URZ], R2 ;  /* 0x00000002050075a7 */ /* 0x001064000800017f */
[----:B-1----:R-:W-:Y:S05]  /*7b00*/  @!P0 NANOSLEEP.SYNCS 0x989680 ;  /* 0x009896800000895d */ /* 0x002fea0003900000 */
[----:B------:R-:W1:Y:S02]  /*7b10*/  @!P0 SYNCS.PHASECHK.TRANS64 P0, [R5+URZ], R2 ;  /* 0x00000002050085a7 */ /* 0x000e64000800007f */
[----:B-1----:R-:W-:Y:S05]  /*7b20*/  @!P0 BRA `(.L_x_133) ;  /* 0xfffffffc00f08947 */ /* 0x002fea000383ffff */
[----:B------:R-:W-:Y:S05]  /*7b30*/  BRA `(.L_x_151) ;  /* 0xfffffff8002c7947 */ /* 0x000fea000383ffff */
.L_x_134:
[----:B0-----:R0:W1:Y:S02]  /*7b40*/  SYNCS.PHASECHK.TRANS64.TRYWAIT P0, [R7+URZ], R4 ;  /* 0x00000004070075a7 */ /* 0x001064000800017f */
[----:B-1----:R-:W-:Y:S05]  /*7b50*/  @!P0 NANOSLEEP.SYNCS 0x989680 ;  /* 0x009896800000895d */ /* 0x002fea0003900000 */
[----:B------:R-:W1:Y:S02]  /*7b60*/  @!P0 SYNCS.PHASECHK.TRANS64 P0, [R7+URZ], R4 ;  /* 0x00000004070085a7 */ /* 0x000e64000800007f */
[----:B-1----:R-:W-:Y:S05]  /*7b70*/  @!P0 BRA `(.L_x_134) ;  /* 0xfffffffc00f08947 */ /* 0x002fea000383ffff */
[----:B------:R-:W-:Y:S05]  /*7b80*/  BRA `(.L_x_152) ;  /* 0xfffffff8003c7947 */ /* 0x000fea000383ffff */
.L_x_135:
[----:B0-----:R0:W1:Y:S02]  /*7b90*/  SYNCS.PHASECHK.TRANS64.TRYWAIT P0, [R6+URZ], R5 ;  /* 0x00000005060075a7 */ /* 0x001064000800017f */
[----:B-1----:R-:W-:Y:S05]  /*7ba0*/  @!P0 NANOSLEEP.SYNCS 0x989680 ;  /* 0x009896800000895d */ /* 0x002fea0003900000 */
[----:B------:R-:W1:Y:S02]  /*7bb0*/  @!P0 SYNCS.PHASECHK.TRANS64 P0, [R6+URZ], R5 ;  /* 0x00000005060085a7 */ /* 0x000e64000800007f */
[----:B-1----:R-:W-:Y:S05]  /*7bc0*/  @!P0 BRA `(.L_x_135) ;  /* 0xfffffffc00f08947 */ /* 0x002fea000383ffff */
[----:B------:R-:W-:Y:S05]  /*7bd0*/  BRA `(.L_x_153) ;  /* 0xfffffff8004c7947 */ /* 0x000fea000383ffff */
.L_x_136:
[----:B0-----:R0:W1:Y:S02]  /*7be0*/  SYNCS.PHASECHK.TRANS64.TRYWAIT P0, [R7+URZ], R4 ;  /* 0x00000004070075a7 */ /* 0x001064000800017f */
[----:B-1----:R-:W-:Y:S05]  /*7bf0*/  @!P0 NANOSLEEP.SYNCS 0x989680 ;  /* 0x009896800000895d */ /* 0x002fea0003900000 */
[----:B------:R-:W1:Y:S02]  /*7c00*/  @!P0 SYNCS.PHASECHK.TRANS64 P0, [R7+URZ], R4 ;  /* 0x00000004070085a7 */ /* 0x000e64000800007f */
[----:B-1----:R-:W-:Y:S05]  /*7c10*/  @!P0 BRA `(.L_x_136) ;  /* 0xfffffffc00f08947 */ /* 0x002fea000383ffff */
[----:B------:R-:W-:Y:S05]  /*7c20*/  BRA `(.L_x_154) ;  /* 0xfffffff8005c7947 */ /* 0x000fea000383ffff */
.L_x_137:
[----:B0-----:R0:W1:Y:S02]  /*7c30*/  SYNCS.PHASECHK.TRANS64.TRYWAIT P0, [R6+URZ], R5 ;  /* 0x00000005060075a7 */ /* 0x001064000800017f */
[----:B-1----:R-:W-:Y:S05]  /*7c40*/  @!P0 NANOSLEEP.SYNCS 0x989680 ;  /* 0x009896800000895d */ /* 0x002fea0003900000 */
[----:B------:R-:W1:Y:S02]  /*7c50*/  @!P0 SYNCS.PHASECHK.TRANS64 P0, [R6+URZ], R5 ;  /* 0x00000005060085a7 */ /* 0x000e64000800007f */
[----:B-1----:R-:W-:Y:S05]  /*7c60*/  @!P0 BRA `(.L_x_137) ;  /* 0xfffffffc00f08947 */ /* 0x002fea000383ffff */
[----:B------:R-:W-:Y:S05]  /*7c70*/  BRA `(.L_x_155) ;  /* 0xfffffff8006c7947 */ /* 0x000fea000383ffff */
.L_x_138:
[----:B0-----:R0:W1:Y:S02]  /*7c80*/  SYNCS.PHASECHK.TRANS64.TRYWAIT P0, [R7+URZ], R4 ;  /* 0x00000004070075a7 */ /* 0x001064000800017f */
[----:B-1----:R-:W-:Y:S05]  /*7c90*/  @!P0 NANOSLEEP.SYNCS 0x989680 ;  /* 0x009896800000895d */ /* 0x002fea0003900000 */
[----:B------:R-:W1:Y:S02]  /*7ca0*/  @!P0 SYNCS.PHASECHK.TRANS64 P0, [R7+URZ], R4 ;  /* 0x00000004070085a7 */ /* 0x000e64000800007f */
[----:B-1----:R-:W-:Y:S05]  /*7cb0*/  @!P0 BRA `(.L_x_138) ;  /* 0xfffffffc00f08947 */ /* 0x002fea000383ffff */
[----:B------:R-:W-:Y:S05]  /*7cc0*/  BRA `(.L_x_156) ;  /* 0xfffffff8007c7947 */ /* 0x000fea000383ffff */
.L_x_139:
[----:B0-----:R0:W1:Y:S02]  /*7cd0*/  SYNCS.PHASECHK.TRANS64.TRYWAIT P0, [R6+URZ], R5 ;  /* 0x00000005060075a7 */ /* 0x001064000800017f */
[----:B-1----:R-:W-:Y:S05]  /*7ce0*/  @!P0 NANOSLEEP.SYNCS 0x989680 ;  /* 0x009896800000895d */ /* 0x002fea0003900000 */
[----:B------:R-:W1:Y:S02]  /*7cf0*/  @!P0 SYNCS.PHASECHK.TRANS64 P0, [R6+URZ], R5 ;  /* 0x00000005060085a7 */ /* 0x000e64000800007f */
[----:B-1----:R-:W-:Y:S05]  /*7d00*/  @!P0 BRA `(.L_x_139) ;  /* 0xfffffffc00f08947 */ /* 0x002fea000383ffff */
[----:B------:R-:W-:Y:S05]  /*7d10*/  BRA `(.L_x_157) ;  /* 0xfffffff8008c7947 */ /* 0x000fea000383ffff */
.L_x_140:
[----:B-1----:R1:W2:Y:S02]  /*7d20*/  SYNCS.PHASECHK.TRANS64.TRYWAIT P0, [R7+URZ], R4 ;  /* 0x00000004070075a7 */ /* 0x0022a4000800017f */
[----:B--2---:R-:W-:Y:S05]  /*7d30*/  @!P0 NANOSLEEP.SYNCS 0x989680 ;  /* 0x009896800000895d */ /* 0x004fea0003900000 */
[----:B------:R-:W2:Y:S02]  /*7d40*/  @!P0 SYNCS.PHASECHK.TRANS64 P0, [R7+URZ], R4 ;  /* 0x00000004070085a7 */ /* 0x000ea4000800007f */
[----:B--2---:R-:W-:Y:S05]  /*7d50*/  @!P0 BRA `(.L_x_140) ;  /* 0xfffffffc00f08947 */ /* 0x004fea000383ffff */
[----:B------:R-:W-:Y:S05]  /*7d60*/  BRA `(.L_x_158) ;  /* 0xfffffff800947947 */ /* 0x000fea000383ffff */
.L_x_159:
[----:B------:R-:W-:-:S00]  /*7d70*/  BRA `(.L_x_159) ;  /* 0xfffffffc00fc7947 */ /* 0x000fc0000383ffff */
[----:B------:R-:W-:-:S00]  /*7d80*/  NOP ;  /* 0x0000000000007918 */ /* 0x000fc00000000000 */
[----:B------:R-:W-:-:S00]  /*7d90*/  NOP ;  /* 0x0000000000007918 */ /* 0x000fc00000000000 */
[----:B------:R-:W-:-:S00]  /*7da0*/  NOP ;  /* 0x0000000000007918 */ /* 0x000fc00000000000 */
[----:B------:R-:W-:-:S00]  /*7db0*/  NOP ;  /* 0x0000000000007918 */ /* 0x000fc00000000000 */
[----:B------:R-:W-:-:S00]  /*7dc0*/  NOP ;  /* 0x0000000000007918 */ /* 0x000fc00000000000 */
[----:B------:R-:W-:-:S00]  /*7dd0*/  NOP ;  /* 0x0000000000007918 */ /* 0x000fc00000000000 */
[----:B------:R-:W-:-:S00]  /*7de0*/  NOP ;  /* 0x0000000000007918 */ /* 0x000fc00000000000 */
[----:B------:R-:W-:-:S00]  /*7df0*/  NOP ;  /* 0x0000000000007918 */ /* 0x000fc00000000000 */
.L_x_160:


//--------------------- .nv.global.init           --------------------------
	.section	.nv.global.init,"aw",@progbits
.nv.global.init:
	.type		$str$24,@object
	.size		$str$24,($str$25 - $str$24)
$str$24:
        /*0000*/ 	.byte	0x28, 0x61, 0x64, 0x64, 0x72, 0x65, 0x73, 0x73, 0x20, 0x26, 0x20, 0x6d, 0x61, 0x73, 0x6b, 0x29
        /*0010*/ 	.byte	0x20, 0x3d, 0x3d, 0x20, 0x30, 0x00
	.type		$str$25,@object
	.size		$str$25,(__unnamed_2 - $str$25)
$str$25:
        /*0016*/ 	.byte	0x2f, 0x74, 0x6d, 0x70, 0x2f, 0x63, 0x75, 0x74, 0x6c, 0x61, 0x73, 0x73, 0x5f, 0x73, 0x77, 0x65
        /*0026*/ 	.byte	0x65, 0x70, 0x5f, 0x73, 0x72, 0x63, 0x2f, 0x69, 0x6e, 0x63, 0x6c, 0x75, 0x64, 0x65, 0x2f, 0x63
        /*0036*/ 	.byte	0x75, 0x74, 0x65, 0x2f, 0x70, 0x6f, 0x69, 0x6e, 0x74, 0x65, 0x72, 0x5f, 0x66, 0x6c, 0x61, 0x67
        /*0046*/ 	.byte	0x67, 0x65, 0x64, 0x2e, 0x68, 0x70, 0x70, 0x00
	.type		__unnamed_2,@object
	.size		__unnamed_2,(__unnamed_1 - __unnamed_2)
__unnamed_2:
        /*004e*/ 	.byte	0x61, 0x75, 0x74, 0x6f, 0x20, 0x63, 0x75, 0x74, 0x65, 0x3a, 0x3a, 0x61, 0x73, 0x5f, 0x70, 0x6f
        /* <DEDUP_REMOVED lines=27> */
        /*020e*/ 	.byte	0x3e, 0x3e, 0x3e, 0x3e, 0x20, 0x26, 0x5d, 0x00
	.type		__unnamed_1,@object
	.size		__unnamed_1,(.L_0 - __unnamed_1)
__unnamed_1:
        /* <DEDUP_REMOVED lines=28> */
        /*03d6*/ 	.byte	0x34, 0x3e, 0x3e, 0x3e, 0x3e, 0x3e, 0x20, 0x26, 0x5d, 0x00
.L_0:


//--------------------- .nv.shared._ZN7cutlass13device_kernelINS_4gemm6kernel13GemmUniversalIN4cute5tupleIJiiiiEEENS1_10collective13CollectiveMmaINS1_39MainloopSm90TmaGmmaRmemAWarpSpecializedILi9ENS5_IJNS4_1CILi1EEESB_SB_EEENS1_35KernelTmaWarpSpecializedCooperativeEEENS5_IJNSA_ILi128EEENSA_ILi64EEESF_EEEaNS5_IJlSB_lEEEaNS5_IJSB_llEEENS4_8TiledMMAINS4_8MMA_AtomIJNS4_4SM904GMMA26MMA_64x64x32_S32S8S8_RS_TNEEEENS4_6LayoutINS5_IJNSA_ILi2EEESB_SB_EEENS5_IJSB_NSA_ILi0EEEST_EEEEENS5_IJNS4_10UnderscoreESW_SW_EEEEENS4_13SM90_TMA_LOADENS4_14ComposedLayoutINS4_7SwizzleILi3ELi4ELi3EEENS4_18smem_ptr_flag_bitsILi8EEENSQ_INS5_IJNSA_ILi8EEESF_EEENS5_IJSF_SB_EEEEEEEvNS4_8identityESZ_NS10_INS11_ILi2ELi4ELi3EEES14_NSQ_INS5_IJSG_S15_EEENS5_IJSB_SG_EEEEEEENS4_9Copy_AtomIJNS4_39AutoVectorizingCopyWithAssumedAlignmentILi128EEEaEEES1A_EENS_8epilogue10collective6detail29Sm90TmaWarpSpecializedAdapterINS1M_15DefaultEpilogueIaSI_SI_NS1L_6thread17LinearCombinationIaLi1EiiLNS1Q_9ScaleType4KindE0ELNS_15FloatRoundStyleE2EaEENS1_15EpilogueDefaultEEEEEvvEEEEvNT_6ParamsE --------------------------
	.section	.nv.shared._ZN7cutlass13device_kernelINS_4gemm6kernel13GemmUniversalIN4cute5tupleIJiiiiEEENS1_10collective13CollectiveMmaINS1_39MainloopSm90TmaGmmaRmemAWarpSpecializedILi9ENS5_IJNS4_1CILi1EEESB_SB_EEENS1_35KernelTmaWarpSpecializedCooperativeEEENS5_IJNSA_ILi128EEENSA_ILi64EEESF_EEEaNS5_IJlSB_lEEEaNS5_IJSB_llEEENS4_8TiledMMAINS4_8MMA_AtomIJNS4_4SM904GMMA26MMA_64x64x32_S32S8S8_RS_TNEEEENS4_6LayoutINS5_IJNSA_ILi2EEESB_SB_EEENS5_IJSB_NSA_ILi0EEEST_EEEEENS5_IJNS4_10UnderscoreESW_SW_EEEEENS4_13SM90_TMA_LOADENS4_14ComposedLayoutINS4_7SwizzleILi3ELi4ELi3EEENS4_18smem_ptr_flag_bitsILi8EEENSQ_INS5_IJNSA_ILi8EEESF_EEENS5_IJSF_SB_EEEEEEEvNS4_8identityESZ_NS10_INS11_ILi2ELi4ELi3EEES14_NSQ_INS5_IJSG_S15_EEENS5_IJSB_SG_EEEEEEENS4_9Copy_AtomIJNS4_39AutoVectorizingCopyWithAssumedAlignmentILi128EEEaEEES1A_EENS_8epilogue10collective6detail29Sm90TmaWarpSpecializedAdapterINS1M_15DefaultEpilogueIaSI_SI_NS1L_6thread17LinearCombinationIaLi1EiiLNS1Q_9ScaleType4KindE0ELNS_15FloatRoundStyleE2EaEENS1_15EpilogueDefaultEEEEEvvEEEEvNT_6ParamsE,"aw",@nobits
	.sectionflags	@""
	.align	16
	.zero		1024


//--------------------- .nv.shared.reserved.0     --------------------------
	.section	.nv.shared.reserved.0,"aw",@nobits
	.weak		__nv_reservedSMEM_offset_0_alias
	.size		__nv_reservedSMEM_offset_0_alias, 0, 0
	.other		__nv_reservedSMEM_offset_0_alias,@"STO_CUDA_RESERVED_SHARED STV_DEFAULT"
__nv_reservedSMEM_offset_0_alias:
	.zero		0


//--------------------- .nv.global                --------------------------
	.section	.nv.global,"aw",@nobits
.nv.global:
	.type		_ZN40_INTERNAL_5e270108_4_k_cu_382c4565_301594cute1_E,@object
	.size		_ZN40_INTERNAL_5e270108_4_k_cu_382c4565_301594cute1_E,(_ZN40_INTERNAL_5e270108_4_k_cu_382c4565_301594cuda3std3__45__cpo6cbeginE - _ZN40_INTERNAL_5e270108_4_k_cu_382c4565_301594cute1_E)
_ZN40_INTERNAL_5e270108_4_k_cu_382c4565_301594cute1_E:
	.zero		1
	.type		_ZN40_INTERNAL_5e270108_4_k_cu_382c4565_301594cuda3std3__45__cpo6cbeginE,@object
	.size		_ZN40_INTERNAL_5e270108_4_k_cu_382c4565_301594cuda3std3__45__cpo6cbeginE,(_ZN40_INTERNAL_5e270108_4_k_cu_382c4565_301594cuda3std3__48in_placeE - _ZN40_INTERNAL_5e270108_4_k_cu_382c4565_301594cuda3std3__45__cpo6cbeginE)
_ZN40_INTERNAL_5e270108_4_k_cu_382c4565_301594cuda3std3__45__cpo6cbeginE:
	.zero		1
	.type		_ZN40_INTERNAL_5e270108_4_k_cu_382c4565_301594cuda3std3__48in_placeE,@object
	.size		_ZN40_INTERNAL_5e270108_4_k_cu_382c4565_301594cuda3std3__48in_placeE,(_ZN40_INTERNAL_5e270108_4_k_cu_382c4565_301594cuda3std6ranges3__45__cpo9iter_moveE - _ZN40_INTERNAL_5e270108_4_k_cu_382c4565_301594cuda3std3__48in_placeE)
_ZN40_INTERNAL_5e270108_4_k_cu_382c4565_301594cuda3std3__48in_placeE:
	.zero		1
	.type		_ZN40_INTERNAL_5e270108_4_k_cu_382c4565_301594cuda3std6ranges3__45__cpo9iter_moveE,@object
	.size		_ZN40_INTERNAL_5e270108_4_k_cu_382c4565_301594cuda3std6ranges3__45__cpo9iter_moveE,(_ZN40_INTERNAL_5e270108_4_k_cu_382c4565_301594cuda3std3__45__cpo5beginE - _ZN40_INTERNAL_5e270108_4_k_cu_382c4565_301594cuda3std6ranges3__45__cpo9iter_moveE)
_ZN40_INTERNAL_5e270108_4_k_cu_382c4565_301594cuda3std6ranges3__45__cpo9iter_moveE:
	.zero		1
	.type		_ZN40_INTERNAL_5e270108_4_k_cu_382c4565_301594cuda3std3__45__cpo5beginE,@object
	.size		_ZN40_INTERNAL_5e270108_4_k_cu_382c4565_301594cuda3std3__45__cpo5beginE,(_ZN40_INTERNAL_5e270108_4_k_cu_382c4565_301594cuda3std3__442_GLOBAL__N__5e270108_4_k_cu_382c4565_301596ignoreE - _ZN40_INTERNAL_5e270108_4_k_cu_382c4565_301594cuda3std3__45__cpo5beginE)
_ZN40_INTERNAL_5e270108_4_k_cu_382c4565_301594cuda3std3__45__cpo5beginE:
	.zero		1
	.type		_ZN40_INTERNAL_5e270108_4_k_cu_382c4565_301594cuda3std3__442_GLOBAL__N__5e270108_4_k_cu_382c4565_301596ignoreE,@object
	.size		_ZN40_INTERNAL_5e270108_4_k_cu_382c4565_301594cuda3std3__442_GLOBAL__N__5e270108_4_k_cu_382c4565_301596ignoreE,(_ZN40_INTERNAL_5e270108_4_k_cu_382c4565_301594cute7productE - _ZN40_INTERNAL_5e270108_4_k_cu_382c4565_301594cuda3std3__442_GLOBAL__N__5e270108_4_k_cu_382c4565_301596ignoreE)
_ZN40_INTERNAL_5e270108_4_k_cu_382c4565_301594cuda3std3__442_GLOBAL__N__5e270108_4_k_cu_382c4565_301596ignoreE:
	.zero		1
	.type		_ZN40_INTERNAL_5e270108_4_k_cu_382c4565_301594cute7productE,@object
	.size		_ZN40_INTERNAL_5e270108_4_k_cu_382c4565_301594cute7productE,(_ZN40_INTERNAL_5e270108_4_k_cu_382c4565_301594cuda3std3__45__cpo3endE - _ZN40_INTERNAL_5e270108_4_k_cu_382c4565_301594cute7productE)
_ZN40_INTERNAL_5e270108_4_k_cu_382c4565_301594cute7productE:
	.zero		1
	.type		_ZN40_INTERNAL_5e270108_4_k_cu_382c4565_301594cuda3std3__45__cpo3endE,@object
	.size		_ZN40_INTERNAL_5e270108_4_k_cu_382c4565_301594cuda3std3__45__cpo3endE,(_ZN40_INTERNAL_5e270108_4_k_cu_382c4565_301594cuda3std3__419piecewise_constructE - _ZN40_INTERNAL_5e270108_4_k_cu_382c4565_301594cuda3std3__45__cpo3endE)
_ZN40_INTERNAL_5e270108_4_k_cu_382c4565_301594cuda3std3__45__cpo3endE:
	.zero		1
	.type		_ZN40_INTERNAL_5e270108_4_k_cu_382c4565_301594cuda3std3__419piecewise_constructE,@object
	.size		_ZN40_INTERNAL_5e270108_4_k_cu_382c4565_301594cuda3std3__419piecewise_constructE,(_ZN40_INTERNAL_5e270108_4_k_cu_382c4565_301594cuda3std3__45__cpo4cendE - _ZN40_INTERNAL_5e270108_4_k_cu_382c4565_301594cuda3std3__419piecewise_constructE)
_ZN40_INTERNAL_5e270108_4_k_cu_382c4565_301594cuda3std3__419piecewise_constructE:
	.zero		1
	.type		_ZN40_INTERNAL_5e270108_4_k_cu_382c4565_301594cuda3std3__45__cpo4cendE,@object
	.size		_ZN40_INTERNAL_5e270108_4_k_cu_382c4565_301594cuda3std3__45__cpo4cendE,(_ZN40_INTERNAL_5e270108_4_k_cu_382c4565_301594cuda3std6ranges3__45__cpo4swapE - _ZN40_INTERNAL_5e270108_4_k_cu_382c4565_301594cuda3std3__45__cpo4cendE)
_ZN40_INTERNAL_5e270108_4_k_cu_382c4565_301594cuda3std3__45__cpo4cendE:
	.zero		1
	.type		_ZN40_INTERNAL_5e270108_4_k_cu_382c4565_301594cuda3std6ranges3__45__cpo4swapE,@object
	.size		_ZN40_INTERNAL_5e270108_4_k_cu_382c4565_301594cuda3std6ranges3__45__cpo4swapE,(.L_9 - _ZN40_INTERNAL_5e270108_4_k_cu_382c4565_301594cuda3std6ranges3__45__cpo4swapE)
_ZN40_INTERNAL_5e270108_4_k_cu_382c4565_301594cuda3std6ranges3__45__cpo4swapE:
	.zero		1
.L_9:


//--------------------- .nv.constant0._ZN7cutlass13device_kernelINS_4gemm6kernel13GemmUniversalIN4cute5tupleIJiiiiEEENS1_10collective13CollectiveMmaINS1_39MainloopSm90TmaGmmaRmemAWarpSpecializedILi9ENS5_IJNS4_1CILi1EEESB_SB_EEENS1_35KernelTmaWarpSpecializedCooperativeEEENS5_IJNSA_ILi128EEENSA_ILi64EEESF_EEEaNS5_IJlSB_lEEEaNS5_IJSB_llEEENS4_8TiledMMAINS4_8MMA_AtomIJNS4_4SM904GMMA26MMA_64x64x32_S32S8S8_RS_TNEEEENS4_6LayoutINS5_IJNSA_ILi2EEESB_SB_EEENS5_IJSB_NSA_ILi0EEEST_EEEEENS5_IJNS4_10UnderscoreESW_SW_EEEEENS4_13SM90_TMA_LOADENS4_14ComposedLayoutINS4_7SwizzleILi3ELi4ELi3EEENS4_18smem_ptr_flag_bitsILi8EEENSQ_INS5_IJNSA_ILi8EEESF_EEENS5_IJSF_SB_EEEEEEEvNS4_8identityESZ_NS10_INS11_ILi2ELi4ELi3EEES14_NSQ_INS5_IJSG_S15_EEENS5_IJSB_SG_EEEEEEENS4_9Copy_AtomIJNS4_39AutoVectorizingCopyWithAssumedAlignmentILi128EEEaEEES1A_EENS_8epilogue10collective6detail29Sm90TmaWarpSpecializedAdapterINS1M_15DefaultEpilogueIaSI_SI_NS1L_6thread17LinearCombinationIaLi1EiiLNS1Q_9ScaleType4KindE0ELNS_15FloatRoundStyleE2EaEENS1_15EpilogueDefaultEEEEEvvEEEEvNT_6ParamsE --------------------------
	.section	.nv.constant0._ZN7cutlass13device_kernelINS_4gemm6kernel13GemmUniversalIN4cute5tupleIJiiiiEEENS1_10collective13CollectiveMmaINS1_39MainloopSm90TmaGmmaRmemAWarpSpecializedILi9ENS5_IJNS4_1CILi1EEESB_SB_EEENS1_35KernelTmaWarpSpecializedCooperativeEEENS5_IJNSA_ILi128EEENSA_ILi64EEESF_EEEaNS5_IJlSB_lEEEaNS5_IJSB_llEEENS4_8TiledMMAINS4_8MMA_AtomIJNS4_4SM904GMMA26MMA_64x64x32_S32S8S8_RS_TNEEEENS4_6LayoutINS5_IJNSA_ILi2EEESB_SB_EEENS5_IJSB_NSA_ILi0EEEST_EEEEENS5_IJNS4_10UnderscoreESW_SW_EEEEENS4_13SM90_TMA_LOADENS4_14ComposedLayoutINS4_7SwizzleILi3ELi4ELi3EEENS4_18smem_ptr_flag_bitsILi8EEENSQ_INS5_IJNSA_ILi8EEESF_EEENS5_IJSF_SB_EEEEEEEvNS4_8identityESZ_NS10_INS11_ILi2ELi4ELi3EEES14_NSQ_INS5_IJSG_S15_EEENS5_IJSB_SG_EEEEEEENS4_9Copy_AtomIJNS4_39AutoVectorizingCopyWithAssumedAlignmentILi128EEEaEEES1A_EENS_8epilogue10collective6detail29Sm90TmaWarpSpecializedAdapterINS1M_15DefaultEpilogueIaSI_SI_NS1L_6thread17LinearCombinationIaLi1EiiLNS1Q_9ScaleType4KindE0ELNS_15FloatRoundStyleE2EaEENS1_15EpilogueDefaultEEEEEvvEEEEvNT_6ParamsE,"a",@progbits
	.sectionflags	@""
	.align	4
.nv.constant0._ZN7cutlass13device_kernelINS_4gemm6kernel13GemmUniversalIN4cute5tupleIJiiiiEEENS1_10collective13CollectiveMmaINS1_39MainloopSm90TmaGmmaRmemAWarpSpecializedILi9ENS5_IJNS4_1CILi1EEESB_SB_EEENS1_35KernelTmaWarpSpecializedCooperativeEEENS5_IJNSA_ILi128EEENSA_ILi64EEESF_EEEaNS5_IJlSB_lEEEaNS5_IJSB_llEEENS4_8TiledMMAINS4_8MMA_AtomIJNS4_4SM904GMMA26MMA_64x64x32_S32S8S8_RS_TNEEEENS4_6LayoutINS5_IJNSA_ILi2EEESB_SB_EEENS5_IJSB_NSA_ILi0EEEST_EEEEENS5_IJNS4_10UnderscoreESW_SW_EEEEENS4_13SM90_TMA_LOADENS4_14ComposedLayoutINS4_7SwizzleILi3ELi4ELi3EEENS4_18smem_ptr_flag_bitsILi8EEENSQ_INS5_IJNSA_ILi8EEESF_EEENS5_IJSF_SB_EEEEEEEvNS4_8identityESZ_NS10_INS11_ILi2ELi4ELi3EEES14_NSQ_INS5_IJSG_S15_EEENS5_IJSB_SG_EEEEEEENS4_9Copy_AtomIJNS4_39AutoVectorizingCopyWithAssumedAlignmentILi128EEEaEEES1A_EENS_8epilogue10collective6detail29Sm90TmaWarpSpecializedAdapterINS1M_15DefaultEpilogueIaSI_SI_NS1L_6thread17LinearCombinationIaLi1EiiLNS1Q_9ScaleType4KindE0ELNS_15FloatRoundStyleE2EaEENS1_15EpilogueDefaultEEEEEvvEEEEvNT_6ParamsE:
	.zero		1664


//--------------------- SYMBOLS --------------------------

	.type		.nv.reservedSmem.offset0,@object
	.size		.nv.reservedSmem.offset0,0x4
	.type		__assertfail,@function
